//
// Generated by NVIDIA NVVM Compiler
//
// Compiler Build ID: CL-36424714
// Cuda compilation tools, release 13.0, V13.0.88
// Based on NVVM 20.0.0
//

.version 9.0
.target sm_100
.address_size 64

	// .globl	_Z32gpu_pooling_forward_async_kernelIfLi256ELi256EEvPKT_PKiS4_PS0_li
.extern .shared .align 16 .b8 smem_storage[];

.visible .entry _Z32gpu_pooling_forward_async_kernelIfLi256ELi256EEvPKT_PKiS4_PS0_li(
	.param .u64 .ptr .align 1 _Z32gpu_pooling_forward_async_kernelIfLi256ELi256EEvPKT_PKiS4_PS0_li_param_0,
	.param .u64 .ptr .align 1 _Z32gpu_pooling_forward_async_kernelIfLi256ELi256EEvPKT_PKiS4_PS0_li_param_1,
	.param .u64 .ptr .align 1 _Z32gpu_pooling_forward_async_kernelIfLi256ELi256EEvPKT_PKiS4_PS0_li_param_2,
	.param .u64 .ptr .align 1 _Z32gpu_pooling_forward_async_kernelIfLi256ELi256EEvPKT_PKiS4_PS0_li_param_3,
	.param .u64 _Z32gpu_pooling_forward_async_kernelIfLi256ELi256EEvPKT_PKiS4_PS0_li_param_4,
	.param .u32 _Z32gpu_pooling_forward_async_kernelIfLi256ELi256EEvPKT_PKiS4_PS0_li_param_5
)
.maxntid 256
{
	.reg .pred 	%p<34>;
	.reg .b32 	%r<99>;
	.reg .b32 	%f<123>;
	.reg .b64 	%rd<82>;

	ld.param.u64 	%rd10, [_Z32gpu_pooling_forward_async_kernelIfLi256ELi256EEvPKT_PKiS4_PS0_li_param_0];
	ld.param.u64 	%rd13, [_Z32gpu_pooling_forward_async_kernelIfLi256ELi256EEvPKT_PKiS4_PS0_li_param_1];
	ld.param.u64 	%rd14, [_Z32gpu_pooling_forward_async_kernelIfLi256ELi256EEvPKT_PKiS4_PS0_li_param_2];
	ld.param.u64 	%rd11, [_Z32gpu_pooling_forward_async_kernelIfLi256ELi256EEvPKT_PKiS4_PS0_li_param_3];
	ld.param.u64 	%rd12, [_Z32gpu_pooling_forward_async_kernelIfLi256ELi256EEvPKT_PKiS4_PS0_li_param_4];
	ld.param.u32 	%r38, [_Z32gpu_pooling_forward_async_kernelIfLi256ELi256EEvPKT_PKiS4_PS0_li_param_5];
	cvta.to.global.u64 	%rd1, %rd14;
	cvta.to.global.u64 	%rd2, %rd13;
	mov.u32 	%r1, %tid.x;
	and.b32  	%r2, %r1, 31;
	mov.u32 	%r39, %ctaid.x;
	shl.b32 	%r3, %r39, 8;
	setp.ge.s32 	%p1, %r3, %r38;
	@%p1 bra 	$L__BB0_55;
	add.s32 	%r40, %r3, 256;
	min.s32 	%r4, %r40, %r38;
	sub.s32 	%r5, %r4, %r3;
	setp.ge.s32 	%p2, %r1, %r5;
	@%p2 bra 	$L__BB0_8;
	not.b32 	%r41, %r1;
	add.s32 	%r42, %r4, %r41;
	sub.s32 	%r6, %r42, %r3;
	and.b32  	%r43, %r6, 768;
	setp.eq.s32 	%p3, %r43, 768;
	mov.u32 	%r90, %r1;
	@%p3 bra 	$L__BB0_5;
	shr.u32 	%r45, %r6, 8;
	add.s32 	%r46, %r45, 1;
	and.b32  	%r7, %r46, 3;
	mov.b32 	%r89, 0;
	mov.u32 	%r90, %r1;
$L__BB0_4:
	.pragma "nounroll";
	add.s32 	%r47, %r3, %r90;
	mul.wide.s32 	%rd15, %r47, 4;
	add.s64 	%rd16, %rd2, %rd15;
	ld.global.nc.u32 	%r48, [%rd16];
	shl.b32 	%r49, %r90, 2;
	mov.u32 	%r50, smem_storage;
	add.s32 	%r51, %r50, %r49;
	st.shared.u32 	[%r51], %r48;
	add.s64 	%rd17, %rd1, %rd15;
	ld.global.nc.u32 	%r52, [%rd17];
	st.shared.u32 	[%r51+1024], %r52;
	add.s32 	%r90, %r90, 256;
	add.s32 	%r89, %r89, 1;
	setp.ne.s32 	%p4, %r89, %r7;
	@%p4 bra 	$L__BB0_4;
$L__BB0_5:
	setp.lt.u32 	%p5, %r6, 768;
	@%p5 bra 	$L__BB0_8;
	mov.u32 	%r56, smem_storage;
$L__BB0_7:
	add.s32 	%r53, %r3, %r90;
	mul.wide.s32 	%rd18, %r53, 4;
	add.s64 	%rd19, %rd2, %rd18;
	ld.global.nc.u32 	%r54, [%rd19];
	shl.b32 	%r55, %r90, 2;
	add.s32 	%r57, %r56, %r55;
	st.shared.u32 	[%r57], %r54;
	ld.global.nc.u32 	%r58, [%rd19+1024];
	st.shared.u32 	[%r57+1024], %r58;
	ld.global.nc.u32 	%r59, [%rd19+2048];
	st.shared.u32 	[%r57+2048], %r59;
	ld.global.nc.u32 	%r60, [%rd19+3072];
	st.shared.u32 	[%r57+3072], %r60;
	add.s64 	%rd20, %rd1, %rd18;
	ld.global.nc.u32 	%r61, [%rd20+3072];
	st.shared.u32 	[%r57+4096], %r61;
	add.s32 	%r90, %r90, 1024;
	setp.lt.s32 	%p6, %r90, %r5;
	@%p6 bra 	$L__BB0_7;
$L__BB0_8:
	bar.sync 	0;
	setp.lt.s32 	%p7, %r5, 1;
	@%p7 bra 	$L__BB0_55;
	shr.s64 	%rd21, %rd12, 63;
	shr.u64 	%rd22, %rd21, 62;
	add.s64 	%rd23, %rd12, %rd22;
	shr.u64 	%rd24, %rd23, 2;
	cvt.u32.u64 	%r15, %rd24;
	shl.b32 	%r63, %r15, 2;
	add.s32 	%r64, %r63, %r2;
	cvt.s64.s32 	%rd3, %r64;
	not.b32 	%r65, %r2;
	add.s32 	%r16, %r65, %r15;
	shr.u32 	%r66, %r16, 5;
	add.s32 	%r67, %r66, 1;
	and.b32  	%r17, %r67, 7;
	and.b32  	%r18, %r67, 3;
	and.b32  	%r68, %r67, 268435448;
	neg.s32 	%r19, %r68;
	shr.u32 	%r20, %r1, 5;
	cvta.to.global.u64 	%rd4, %rd10;
	cvta.to.global.u64 	%rd5, %rd11;
	mov.b32 	%r92, 0;
$L__BB0_10:
	add.s32 	%r22, %r92, %r20;
	setp.ge.s32 	%p8, %r22, %r5;
	@%p8 bra 	$L__BB0_54;
	setp.ge.s32 	%p9, %r2, %r15;
	shl.b32 	%r69, %r22, 2;
	mov.u32 	%r70, smem_storage;
	add.s32 	%r71, %r70, %r69;
	ld.shared.s32 	%rd25, [%r71];
	ld.shared.s32 	%rd26, [%r71+1024];
	mul.lo.s64 	%rd27, %rd12, %rd25;
	shl.b64 	%rd28, %rd27, 2;
	add.s64 	%rd6, %rd4, %rd28;
	mul.lo.s64 	%rd29, %rd12, %rd26;
	shl.b64 	%rd30, %rd29, 2;
	add.s64 	%rd7, %rd5, %rd30;
	@%p9 bra 	$L__BB0_52;
	setp.lt.u32 	%p10, %r16, 224;
	mov.u32 	%r96, %r2;
	@%p10 bra 	$L__BB0_31;
	shl.b32 	%r72, %r2, 2;
	or.b32  	%r94, %r72, 512;
	mov.u32 	%r93, %r19;
	mov.u32 	%r96, %r2;
$L__BB0_14:
	.pragma "nounroll";
	add.s32 	%r73, %r94, -512;
	cvt.u64.u32 	%rd31, %r73;
	setp.le.s64 	%p11, %rd12, %rd31;
	mul.wide.u32 	%rd32, %r96, 16;
	add.s64 	%rd8, %rd7, %rd32;
	add.s64 	%rd9, %rd6, %rd32;
	@%p11 bra 	$L__BB0_16;
	ld.global.nc.v4.f32 	{%f1, %f2, %f3, %f4}, [%rd9];
	atom.global.add.v4.f32 	{%f5, %f6, %f7, %f8}, [%rd8], {%f1, %f2, %f3, %f4};
$L__BB0_16:
	add.s32 	%r74, %r94, -384;
	cvt.u64.u32 	%rd33, %r74;
	setp.le.s64 	%p12, %rd12, %rd33;
	@%p12 bra 	$L__BB0_18;
	add.s64 	%rd34, %rd8, 512;
	ld.global.nc.v4.f32 	{%f9, %f10, %f11, %f12}, [%rd9+512];
	atom.global.add.v4.f32 	{%f13, %f14, %f15, %f16}, [%rd34], {%f9, %f10, %f11, %f12};
$L__BB0_18:
	add.s32 	%r75, %r94, -256;
	cvt.u64.u32 	%rd35, %r75;
	setp.le.s64 	%p13, %rd12, %rd35;
	@%p13 bra 	$L__BB0_20;
	add.s64 	%rd36, %rd8, 1024;
	ld.global.nc.v4.f32 	{%f17, %f18, %f19, %f20}, [%rd9+1024];
	atom.global.add.v4.f32 	{%f21, %f22, %f23, %f24}, [%rd36], {%f17, %f18, %f19, %f20};
$L__BB0_20:
	add.s32 	%r76, %r94, -128;
	cvt.u64.u32 	%rd37, %r76;
	setp.le.s64 	%p14, %rd12, %rd37;
	@%p14 bra 	$L__BB0_22;
	add.s64 	%rd38, %rd8, 1536;
	ld.global.nc.v4.f32 	{%f25, %f26, %f27, %f28}, [%rd9+1536];
	atom.global.add.v4.f32 	{%f29, %f30, %f31, %f32}, [%rd38], {%f25, %f26, %f27, %f28};
$L__BB0_22:
	cvt.u64.u32 	%rd39, %r94;
	setp.le.s64 	%p15, %rd12, %rd39;
	@%p15 bra 	$L__BB0_24;
	add.s64 	%rd40, %rd8, 2048;
	ld.global.nc.v4.f32 	{%f33, %f34, %f35, %f36}, [%rd9+2048];
	atom.global.add.v4.f32 	{%f37, %f38, %f39, %f40}, [%rd40], {%f33, %f34, %f35, %f36};
$L__BB0_24:
	add.s32 	%r77, %r94, 128;
	cvt.u64.u32 	%rd41, %r77;
	setp.le.s64 	%p16, %rd12, %rd41;
	@%p16 bra 	$L__BB0_26;
	add.s64 	%rd42, %rd8, 2560;
	ld.global.nc.v4.f32 	{%f41, %f42, %f43, %f44}, [%rd9+2560];
	atom.global.add.v4.f32 	{%f45, %f46, %f47, %f48}, [%rd42], {%f41, %f42, %f43, %f44};
$L__BB0_26:
	add.s32 	%r78, %r94, 256;
	cvt.u64.u32 	%rd43, %r78;
	setp.le.s64 	%p17, %rd12, %rd43;
	@%p17 bra 	$L__BB0_28;
	add.s64 	%rd44, %rd8, 3072;
	ld.global.nc.v4.f32 	{%f49, %f50, %f51, %f52}, [%rd9+3072];
	atom.global.add.v4.f32 	{%f53, %f54, %f55, %f56}, [%rd44], {%f49, %f50, %f51, %f52};
$L__BB0_28:
	add.s32 	%r79, %r94, 384;
	cvt.u64.u32 	%rd45, %r79;
	setp.le.s64 	%p18, %rd12, %rd45;
	@%p18 bra 	$L__BB0_30;
	add.s64 	%rd46, %rd8, 3584;
	ld.global.nc.v4.f32 	{%f57, %f58, %f59, %f60}, [%rd9+3584];
	atom.global.add.v4.f32 	{%f61, %f62, %f63, %f64}, [%rd46], {%f57, %f58, %f59, %f60};
$L__BB0_30:
	add.s32 	%r96, %r96, 256;
	add.s32 	%r94, %r94, 1024;
	add.s32 	%r93, %r93, 8;
	setp.ne.s32 	%p19, %r93, 0;
	@%p19 bra 	$L__BB0_14;
$L__BB0_31:
	setp.eq.s32 	%p20, %r17, 0;
	@%p20 bra 	$L__BB0_52;
	add.s32 	%r80, %r17, -1;
	setp.lt.u32 	%p21, %r80, 3;
	@%p21 bra 	$L__BB0_42;
	shl.b32 	%r31, %r96, 2;
	cvt.u64.u32 	%rd47, %r31;
	setp.le.s64 	%p22, %rd12, %rd47;
	@%p22 bra 	$L__BB0_35;
	mul.wide.u32 	%rd48, %r96, 16;
	add.s64 	%rd49, %rd7, %rd48;
	add.s64 	%rd50, %rd6, %rd48;
	ld.global.nc.v4.f32 	{%f65, %f66, %f67, %f68}, [%rd50];
	atom.global.add.v4.f32 	{%f69, %f70, %f71, %f72}, [%rd49], {%f65, %f66, %f67, %f68};
$L__BB0_35:
	add.s32 	%r81, %r31, 128;
	cvt.u64.u32 	%rd51, %r81;
	setp.le.s64 	%p23, %rd12, %rd51;
	@%p23 bra 	$L__BB0_37;
	mul.wide.u32 	%rd52, %r96, 16;
	add.s64 	%rd53, %rd7, %rd52;
	add.s64 	%rd54, %rd53, 512;
	add.s64 	%rd55, %rd6, %rd52;
	ld.global.nc.v4.f32 	{%f73, %f74, %f75, %f76}, [%rd55+512];
	atom.global.add.v4.f32 	{%f77, %f78, %f79, %f80}, [%rd54], {%f73, %f74, %f75, %f76};
$L__BB0_37:
	add.s32 	%r82, %r31, 256;
	cvt.u64.u32 	%rd56, %r82;
	setp.le.s64 	%p24, %rd12, %rd56;
	@%p24 bra 	$L__BB0_39;
	mul.wide.u32 	%rd57, %r96, 16;
	add.s64 	%rd58, %rd7, %rd57;
	add.s64 	%rd59, %rd58, 1024;
	add.s64 	%rd60, %rd6, %rd57;
	ld.global.nc.v4.f32 	{%f81, %f82, %f83, %f84}, [%rd60+1024];
	atom.global.add.v4.f32 	{%f85, %f86, %f87, %f88}, [%rd59], {%f81, %f82, %f83, %f84};
$L__BB0_39:
	add.s32 	%r83, %r31, 384;
	cvt.u64.u32 	%rd61, %r83;
	setp.le.s64 	%p25, %rd12, %rd61;
	@%p25 bra 	$L__BB0_41;
	mul.wide.u32 	%rd62, %r96, 16;
	add.s64 	%rd63, %rd7, %rd62;
	add.s64 	%rd64, %rd63, 1536;
	add.s64 	%rd65, %rd6, %rd62;
	ld.global.nc.v4.f32 	{%f89, %f90, %f91, %f92}, [%rd65+1536];
	atom.global.add.v4.f32 	{%f93, %f94, %f95, %f96}, [%rd64], {%f89, %f90, %f91, %f92};
$L__BB0_41:
	add.s32 	%r96, %r96, 128;
$L__BB0_42:
	setp.eq.s32 	%p26, %r18, 0;
	@%p26 bra 	$L__BB0_52;
	and.b32  	%r84, %r16, 96;
	setp.eq.s32 	%p27, %r84, 0;
	@%p27 bra 	$L__BB0_49;
	shl.b32 	%r34, %r96, 2;
	cvt.u64.u32 	%rd66, %r34;
	setp.le.s64 	%p28, %rd12, %rd66;
	@%p28 bra 	$L__BB0_46;
	mul.wide.u32 	%rd67, %r96, 16;
	add.s64 	%rd68, %rd7, %rd67;
	add.s64 	%rd69, %rd6, %rd67;
	ld.global.nc.v4.f32 	{%f97, %f98, %f99, %f100}, [%rd69];
	atom.global.add.v4.f32 	{%f101, %f102, %f103, %f104}, [%rd68], {%f97, %f98, %f99, %f100};
$L__BB0_46:
	add.s32 	%r85, %r34, 128;
	cvt.u64.u32 	%rd70, %r85;
	setp.le.s64 	%p29, %rd12, %rd70;
	@%p29 bra 	$L__BB0_48;
	mul.wide.u32 	%rd71, %r96, 16;
	add.s64 	%rd72, %rd7, %rd71;
	add.s64 	%rd73, %rd72, 512;
	add.s64 	%rd74, %rd6, %rd71;
	ld.global.nc.v4.f32 	{%f105, %f106, %f107, %f108}, [%rd74+512];
	atom.global.add.v4.f32 	{%f109, %f110, %f111, %f112}, [%rd73], {%f105, %f106, %f107, %f108};
$L__BB0_48:
	add.s32 	%r96, %r96, 64;
$L__BB0_49:
	and.b32  	%r86, %r16, 32;
	setp.ne.s32 	%p30, %r86, 0;
	@%p30 bra 	$L__BB0_52;
	shl.b32 	%r87, %r96, 2;
	cvt.u64.u32 	%rd75, %r87;
	setp.le.s64 	%p31, %rd12, %rd75;
	@%p31 bra 	$L__BB0_52;
	mul.wide.u32 	%rd76, %r96, 16;
	add.s64 	%rd77, %rd7, %rd76;
	add.s64 	%rd78, %rd6, %rd76;
	ld.global.nc.v4.f32 	{%f113, %f114, %f115, %f116}, [%rd78];
	atom.global.add.v4.f32 	{%f117, %f118, %f119, %f120}, [%rd77], {%f113, %f114, %f115, %f116};
$L__BB0_52:
	setp.le.s64 	%p32, %rd12, %rd3;
	@%p32 bra 	$L__BB0_54;
	shl.b64 	%rd79, %rd3, 2;
	add.s64 	%rd80, %rd7, %rd79;
	add.s64 	%rd81, %rd6, %rd79;
	ld.global.nc.f32 	%f121, [%rd81];
	atom.global.add.f32 	%f122, [%rd80], %f121;
$L__BB0_54:
	add.s32 	%r92, %r92, 8;
	setp.lt.s32 	%p33, %r92, %r5;
	@%p33 bra 	$L__BB0_10;
$L__BB0_55:
	ret;

}


// ===== COMPILED SASS (sm_100) =====

	.target	sm_100

	.elftype	@"ET_EXEC"


//--------------------- .note.nv.tkinfo           --------------------------
	.section	.note.nv.tkinfo,"",@"SHT_NOTE"
	.sectionflags	@"SHF_NOTE_NV_TKINFO"
	.tkinfo
        /*0018*/ 	.word	0x00000002
        /*0030*/ 	.string	""
        /*0030*/ 	.string	"ptxas"
        /*0030*/ 	.string	"Cuda compilation tools, release 13.0, V13.0.88"
        /*0030*/ 	.string	"Build cuda_13.0.r13.0/compiler.36424714_0"
        /*0030*/ 	.string	"-arch sm_100 -m 64 "



//--------------------- .note.nv.cuinfo           --------------------------
	.section	.note.nv.cuinfo,"",@"SHT_NOTE"
	.sectionflags	@"SHF_NOTE_NV_CUINFO"
        /*0018*/ 	.short	0x0002
        /*001a*/ 	.short	0x0064
        /*001c*/ 	.short	0x0082
	.zero		2


//--------------------- .nv.info                  --------------------------
	.section	.nv.info,"",@"SHT_CUDA_INFO"
	.align	4


	//----- nvinfo : EIATTR_REGCOUNT
	.align		4
        /*0000*/ 	.byte	0x04, 0x2f
        /*0002*/ 	.short	(.L_1 - .L_0)
	.align		4
.L_0:
        /*0004*/ 	.word	index@(_Z32gpu_pooling_forward_async_kernelIfLi256ELi256EEvPKT_PKiS4_PS0_li)
        /*0008*/ 	.word	0x00000020


	//----- nvinfo : EIATTR_FRAME_SIZE
	.align		4
.L_1:
        /*000c*/ 	.byte	0x04, 0x11
        /*000e*/ 	.short	(.L_3 - .L_2)
	.align		4
.L_2:
        /*0010*/ 	.word	index@(_Z32gpu_pooling_forward_async_kernelIfLi256ELi256EEvPKT_PKiS4_PS0_li)
        /*0014*/ 	.word	0x00000000


	//----- nvinfo : EIATTR_MIN_STACK_SIZE
	.align		4
.L_3:
        /*0018*/ 	.byte	0x04, 0x12
        /*001a*/ 	.short	(.L_5 - .L_4)
	.align		4
.L_4:
        /*001c*/ 	.word	index@(_Z32gpu_pooling_forward_async_kernelIfLi256ELi256EEvPKT_PKiS4_PS0_li)
        /*0020*/ 	.word	0x00000000
.L_5:


//--------------------- .nv.compat                --------------------------
	.section	.nv.compat,"",@"SHT_CUDA_COMPAT_INFO"
	.align	4
        /*0000*/ 	.byte	0x02, 0x09, 0x00, 0x00, 0x02, 0x02, 0x01, 0x00, 0x02, 0x05, 0x05, 0x00, 0x03, 0x07, 0x01, 0x01
        /*0010*/ 	.byte	0x02, 0x03, 0x00, 0x00, 0x02, 0x06, 0x01, 0x00, 0x04, 0x0b, 0x08, 0x00, 0x09, 0x00, 0x00, 0x00
        /*0020*/ 	.byte	0x00, 0x00, 0x00, 0x00


//--------------------- .nv.info._Z32gpu_pooling_forward_async_kernelIfLi256ELi256EEvPKT_PKiS4_PS0_li --------------------------
	.section	.nv.info._Z32gpu_pooling_forward_async_kernelIfLi256ELi256EEvPKT_PKiS4_PS0_li,"",@"SHT_CUDA_INFO"
	.sectionflags	@""
	.align	4


	//----- nvinfo : EIATTR_CUDA_API_VERSION
	.align		4
        /*0000*/ 	.byte	0x04, 0x37
        /*0002*/ 	.short	(.L_7 - .L_6)
.L_6:
        /*0004*/ 	.word	0x00000082


	//----- nvinfo : EIATTR_KPARAM_INFO
	.align		4
.L_7:
        /*0008*/ 	.byte	0x04, 0x17
        /*000a*/ 	.short	(.L_9 - .L_8)
.L_8:
        /*000c*/ 	.word	0x00000000
        /*0010*/ 	.short	0x0005
        /*0012*/ 	.short	0x0028
        /*0014*/ 	.byte	0x00, 0xf0, 0x11, 0x00


	//----- nvinfo : EIATTR_KPARAM_INFO
	.align		4
.L_9:
        /*0018*/ 	.byte	0x04, 0x17
        /*001a*/ 	.short	(.L_11 - .L_10)
.L_10:
        /*001c*/ 	.word	0x00000000
        /*0020*/ 	.short	0x0004
        /*0022*/ 	.short	0x0020
        /*0024*/ 	.byte	0x00, 0xf0, 0x21, 0x00


	//----- nvinfo : EIATTR_KPARAM_INFO
	.align		4
.L_11:
        /*0028*/ 	.byte	0x04, 0x17
        /*002a*/ 	.short	(.L_13 - .L_12)
.L_12:
        /*002c*/ 	.word	0x00000000
        /*0030*/ 	.short	0x0003
        /*0032*/ 	.short	0x0018
        /*0034*/ 	.byte	0x00, 0xf5, 0x21, 0x00


	//----- nvinfo : EIATTR_KPARAM_INFO
	.align		4
.L_13:
        /*0038*/ 	.byte	0x04, 0x17
        /*003a*/ 	.short	(.L_15 - .L_14)
.L_14:
        /*003c*/ 	.word	0x00000000
        /*0040*/ 	.short	0x0002
        /*0042*/ 	.short	0x0010
        /*0044*/ 	.byte	0x00, 0xf5, 0x21, 0x00


	//----- nvinfo : EIATTR_KPARAM_INFO
	.align		4
.L_15:
        /*0048*/ 	.byte	0x04, 0x17
        /*004a*/ 	.short	(.L_17 - .L_16)
.L_16:
        /*004c*/ 	.word	0x00000000
        /*0050*/ 	.short	0x0001
        /*0052*/ 	.short	0x0008
        /*0054*/ 	.byte	0x00, 0xf5, 0x21, 0x00


	//----- nvinfo : EIATTR_KPARAM_INFO
	.align		4
.L_17:
        /*0058*/ 	.byte	0x04, 0x17
        /*005a*/ 	.short	(.L_19 - .L_18)
.L_18:
        /*005c*/ 	.word	0x00000000
        /*0060*/ 	.short	0x0000
        /*0062*/ 	.short	0x0000
        /*0064*/ 	.byte	0x00, 0xf5, 0x21, 0x00


	//----- nvinfo : EIATTR_SPARSE_MMA_MASK
	.align		4
.L_19:
        /*0068*/ 	.byte	0x03, 0x50
        /*006a*/ 	.short	0x0000


	//----- nvinfo : EIATTR_MAXREG_COUNT
	.align		4
        /*006c*/ 	.byte	0x03, 0x1b
        /*006e*/ 	.short	0x00ff


	//----- nvinfo : EIATTR_NUM_BARRIERS
	.align		4
        /*0070*/ 	.byte	0x02, 0x4c
        /*0072*/ 	.byte	0x01
	.zero		1


	//----- nvinfo : EIATTR_MERCURY_ISA_VERSION
	.align		4
        /*0074*/ 	.byte	0x03, 0x5f
        /*0076*/ 	.short	0x0101


	//----- nvinfo : EIATTR_VRC_CTA_INIT_COUNT
	.align		4
        /*0078*/ 	.byte	0x02, 0x4a
	.zero		1
	.zero		1


	//----- nvinfo : EIATTR_EXIT_INSTR_OFFSETS
	.align		4
        /*007c*/ 	.byte	0x04, 0x1c
        /*007e*/ 	.short	(.L_21 - .L_20)


	//   ....[0]....
.L_20:
        /*0080*/ 	.word	0x00000050


	//   ....[1]....
        /*0084*/ 	.word	0x000009f0


	//   ....[2]....
        /*0088*/ 	.word	0x00001840


	//----- nvinfo : EIATTR_MAX_THREADS
	.align		4
.L_21:
        /*008c*/ 	.byte	0x04, 0x05
        /*008e*/ 	.short	(.L_23 - .L_22)
.L_22:
        /*0090*/ 	.word	0x00000100
        /*0094*/ 	.word	0x00000001
        /*0098*/ 	.word	0x00000001


	//----- nvinfo : EIATTR_CRS_STACK_SIZE
	.align		4
.L_23:
        /*009c*/ 	.byte	0x04, 0x1e
        /*009e*/ 	.short	(.L_25 - .L_24)
.L_24:
        /*00a0*/ 	.word	0x00000000


	//----- nvinfo : EIATTR_CBANK_PARAM_SIZE
	.align		4
.L_25:
        /*00a4*/ 	.byte	0x03, 0x19
        /*00a6*/ 	.short	0x002c


	//----- nvinfo : EIATTR_PARAM_CBANK
	.align		4
        /*00a8*/ 	.byte	0x04, 0x0a
        /*00aa*/ 	.short	(.L_27 - .L_26)
	.align		4
.L_26:
        /*00ac*/ 	.word	index@(.nv.constant0._Z32gpu_pooling_forward_async_kernelIfLi256ELi256EEvPKT_PKiS4_PS0_li)
        /*00b0*/ 	.short	0x0380
        /*00b2*/ 	.short	0x002c


	//----- nvinfo : EIATTR_SW_WAR
	.align		4
.L_27:
        /*00b4*/ 	.byte	0x04, 0x36
        /*00b6*/ 	.short	(.L_29 - .L_28)
.L_28:
        /*00b8*/ 	.word	0x00000008
.L_29:


//--------------------- .nv.callgraph             --------------------------
	.section	.nv.callgraph,"",@"SHT_CUDA_CALLGRAPH"
	.align	4
	.sectionentsize	8
	.align		4
        /*0000*/ 	.word	0x00000000
	.align		4
        /*0004*/ 	.word	0xffffffff
	.align		4
        /*0008*/ 	.word	0x00000000
	.align		4
        /*000c*/ 	.word	0xfffffffe
	.align		4
        /*0010*/ 	.word	0x00000000
	.align		4
        /*0014*/ 	.word	0xfffffffd
	.align		4
        /*0018*/ 	.word	0x00000000
	.align		4
        /*001c*/ 	.word	0xfffffffc


//--------------------- .text._Z32gpu_pooling_forward_async_kernelIfLi256ELi256EEvPKT_PKiS4_PS0_li --------------------------
	.section	.text._Z32gpu_pooling_forward_async_kernelIfLi256ELi256EEvPKT_PKiS4_PS0_li,"ax",@progbits
	.align	128
        .global         _Z32gpu_pooling_forward_async_kernelIfLi256ELi256EEvPKT_PKiS4_PS0_li
        .type           _Z32gpu_pooling_forward_async_kernelIfLi256ELi256EEvPKT_PKiS4_PS0_li,@function
        .size           _Z32gpu_pooling_forward_async_kernelIfLi256ELi256EEvPKT_PKiS4_PS0_li,(.L_x_51 - _Z32gpu_pooling_forward_async_kernelIfLi256ELi256EEvPKT_PKiS4_PS0_li)
        .other          _Z32gpu_pooling_forward_async_kernelIfLi256ELi256EEvPKT_PKiS4_PS0_li,@"STO_CUDA_ENTRY STV_DEFAULT"
_Z32gpu_pooling_forward_async_kernelIfLi256ELi256EEvPKT_PKiS4_PS0_li:
.text._Z32gpu_pooling_forward_async_kernelIfLi256ELi256EEvPKT_PKiS4_PS0_li:
[----:B------:R-:W-:Y:S01]  /*0000*/  LDC R1, c[0x0][0x37c] ;  /* 0x0000df00ff017b82 */ /* 0x000fe20000000800 */
[----:B------:R-:W0:Y:S07]  /*0010*/  S2R R11, SR_CTAID.X ;  /* 0x00000000000b7919 */ /* 0x000e2e0000002500 */
[----:B------:R-:W1:Y:S01]  /*0020*/  LDC R2, c[0x0][0x3a8] ;  /* 0x0000ea00ff027b82 */ /* 0x000e620000000800 */
[----:B0-----:R-:W-:-:S05]  /*0030*/  IMAD.SHL.U32 R11, R11, 0x100, RZ ;  /* 0x000001000b0b7824 */ /* 0x001fca00078e00ff */
[----:B-1----:R-:W-:-:S13]  /*0040*/  ISETP.GE.AND P0, PT, R11, R2, PT ;  /* 0x000000020b00720c */ /* 0x002fda0003f06270 */
[----:B------:R-:W-:Y:S05]  /*0050*/  @P0 EXIT ;  /* 0x000000000000094d */ /* 0x000fea0003800000 */
[----:B------:R-:W0:Y:S01]  /*0060*/  S2R R0, SR_TID.X ;  /* 0x0000000000007919 */ /* 0x000e220000002100 */
[----:B------:R-:W-:Y:S01]  /*0070*/  VIADDMNMX R2, R11, 0x100, R2, PT ;  /* 0x000001000b027846 */ /* 0x000fe20003800102 */
[----:B------:R-:W1:Y:S01]  /*0080*/  LDCU.64 UR8, c[0x0][0x358] ;  /* 0x00006b00ff0877ac */ /* 0x000e620008000a00 */
[----:B------:R-:W-:Y:S03]  /*0090*/  BSSY.RECONVERGENT B0, `(.L_x_0) ;  /* 0x0000093000007945 */ /* 0x000fe60003800200 */
[----:B------:R-:W-:-:S05]  /*00a0*/  IMAD.IADD R13, R2, 0x1, -R11 ;  /* 0x00000001020d7824 */ /* 0x000fca00078e0a0b */
[C---:B0-----:R-:W-:Y:S02]  /*00b0*/  ISETP.GE.AND P0, PT, R0.reuse, R13, PT ;  /* 0x0000000d0000720c */ /* 0x041fe40003f06270 */
[----:B------:R-:W-:-:S11]  /*00c0*/  LOP3.LUT R15, R0, 0x1f, RZ, 0xc0, !PT ;  /* 0x0000001f000f7812 */ /* 0x000fd600078ec0ff */
[----:B-1----:R-:W-:Y:S05]  /*00d0*/  @P0 BRA `(.L_x_1) ;  /* 0x0000000800380947 */ /* 0x002fea0003800000 */
[----:B------:R-:W-:Y:S01]  /*00e0*/  LOP3.LUT R3, RZ, R0, RZ, 0x33, !PT ;  /* 0x00000000ff037212 */ /* 0x000fe200078e33ff */
[----:B------:R-:W-:Y:S01]  /*00f0*/  BSSY.RECONVERGENT B1, `(.L_x_2) ;  /* 0x000001c000017945 */ /* 0x000fe20003800200 */
[----:B------:R-:W-:Y:S02]  /*0100*/  IMAD.MOV.U32 R10, RZ, RZ, R0 ;  /* 0x000000ffff0a7224 */ /* 0x000fe400078e0000 */
[----:B------:R-:W-:-:S04]  /*0110*/  IADD3 R6, PT, PT, -R11, R2, R3 ;  /* 0x000000020b067210 */ /* 0x000fc80007ffe103 */
[C---:B------:R-:W-:Y:S02]  /*0120*/  LOP3.LUT R2, R6.reuse, 0x300, RZ, 0xc0, !PT ;  /* 0x0000030006027812 */ /* 0x040fe400078ec0ff */
[----:B------:R-:W-:Y:S02]  /*0130*/  ISETP.GE.U32.AND P1, PT, R6, 0x300, PT ;  /* 0x000003000600780c */ /* 0x000fe40003f26070 */
[----:B------:R-:W-:-:S13]  /*0140*/  ISETP.NE.AND P0, PT, R2, 0x300, PT ;  /* 0x000003000200780c */ /* 0x000fda0003f05270 */
[----:B------:R-:W-:Y:S05]  /*0150*/  @!P0 BRA `(.L_x_3) ;  /* 0x0000000000548947 */ /* 0x000fea0003800000 */
[----:B------:R-:W0:Y:S01]  /*0160*/  S2R R8, SR_CgaCtaId ;  /* 0x0000000000087919 */ /* 0x000e220000008800 */
[----:B------:R-:W1:Y:S01]  /*0170*/  LDC.64 R2, c[0x0][0x388] ;  /* 0x0000e200ff027b82 */ /* 0x000e620000000a00 */
[----:B------:R-:W-:Y:S01]  /*0180*/  MOV R7, 0x400 ;  /* 0x0000040000077802 */ /* 0x000fe20000000f00 */
[----:B------:R-:W-:Y:S01]  /*0190*/  IMAD.MOV.U32 R17, RZ, RZ, RZ ;  /* 0x000000ffff117224 */ /* 0x000fe200078e00ff */
[----:B------:R-:W-:Y:S01]  /*01a0*/  LEA.HI R6, R6, 0x1, RZ, 0x18 ;  /* 0x0000000106067811 */ /* 0x000fe200078fc0ff */
[----:B------:R-:W-:-:S03]  /*01b0*/  IMAD.MOV.U32 R10, RZ, RZ, R0 ;  /* 0x000000ffff0a7224 */ /* 0x000fc600078e0000 */
[----:B------:R-:W-:Y:S01]  /*01c0*/  LOP3.LUT R12, R6, 0x3, RZ, 0xc0, !PT ;  /* 0x00000003060c7812 */ /* 0x000fe200078ec0ff */
[----:B------:R-:W2:Y:S01]  /*01d0*/  LDC.64 R4, c[0x0][0x390] ;  /* 0x0000e400ff047b82 */ /* 0x000ea20000000a00 */
[----:B0-----:R-:W-:-:S07]  /*01e0*/  LEA R19, R8, R7, 0x18 ;  /* 0x0000000708137211 */ /* 0x001fce00078ec0ff */
.L_x_4:
[----:B------:R-:W-:-:S04]  /*01f0*/  IMAD.IADD R9, R11, 0x1, R10 ;  /* 0x000000010b097824 */ /* 0x000fc800078e020a */
[----:B01----:R-:W-:-:S04]  /*0200*/  IMAD.WIDE R6, R9, 0x4, R2 ;  /* 0x0000000409067825 */ /* 0x003fc800078e0202 */
[----:B--2---:R-:W-:Y:S02]  /*0210*/  IMAD.WIDE R8, R9, 0x4, R4 ;  /* 0x0000000409087825 */ /* 0x004fe400078e0204 */
[----:B------:R-:W2:Y:S04]  /*0220*/  LDG.E.CONSTANT R6, desc[UR8][R6.64] ;  /* 0x0000000806067981 */ /* 0x000ea8000c1e9900 */
[----:B------:R-:W3:Y:S01]  /*0230*/  LDG.E.CONSTANT R8, desc[UR8][R8.64] ;  /* 0x0000000808087981 */ /* 0x000ee2000c1e9900 */
[C---:B------:R-:W-:Y:S02]  /*0240*/  IMAD R21, R10.reuse, 0x4, R19 ;  /* 0x000000040a157824 */ /* 0x040fe400078e0213 */
[----:B------:R-:W-:Y:S02]  /*0250*/  VIADD R17, R17, 0x1 ;  /* 0x0000000111117836 */ /* 0x000fe40000000000 */
[----:B------:R-:W-:-:S03]  /*0260*/  VIADD R10, R10, 0x100 ;  /* 0x000001000a0a7836 */ /* 0x000fc60000000000 */
[----:B------:R-:W-:Y:S01]  /*0270*/  ISETP.NE.AND P0, PT, R17, R12, PT ;  /* 0x0000000c1100720c */ /* 0x000fe20003f05270 */
[----:B--2---:R0:W-:Y:S04]  /*0280*/  STS [R21], R6 ;  /* 0x0000000615007388 */ /* 0x0041e80000000800 */
[----:B---3--:R0:W-:Y:S08]  /*0290*/  STS [R21+0x400], R8 ;  /* 0x0004000815007388 */ /* 0x0081f00000000800 */
[----:B------:R-:W-:Y:S05]  /*02a0*/  @P0 BRA `(.L_x_4) ;  /* 0xfffffffc00d00947 */ /* 0x000fea000383ffff */
.L_x_3:
[----:B------:R-:W-:Y:S05]  /*02b0*/  BSYNC.RECONVERGENT B1 ;  /* 0x0000000000017941 */ /* 0x000fea0003800200 */
.L_x_2:
[----:B------:R-:W-:Y:S05]  /*02c0*/  @!P1 BRA `(.L_x_1) ;  /* 0x0000000400bc9947 */ /* 0x000fea0003800000 */
[----:B------:R-:W1:Y:S01]  /*02d0*/  S2R R2, SR_CgaCtaId ;  /* 0x0000000000027919 */ /* 0x000e620000008800 */
[----:B------:R-:W-:Y:S01]  /*02e0*/  IMAD.IADD R3, R13, 0x1, -R10 ;  /* 0x000000010d037824 */ /* 0x000fe200078e0a0a */
[----:B------:R-:W-:Y:S01]  /*02f0*/  MOV R19, 0x400 ;  /* 0x0000040000137802 */ /* 0x000fe20000000f00 */
[----:B------:R-:W-:Y:S01]  /*0300*/  BSSY.RECONVERGENT B1, `(.L_x_5) ;  /* 0x0000038000017945 */ /* 0x000fe20003800200 */
[----:B------:R-:W-:Y:S02]  /*0310*/  PLOP3.LUT P0, PT, PT, PT, PT, 0x80, 0x8 ;  /* 0x000000000008781c */ /* 0x000fe40003f0f070 */
[----:B------:R-:W-:Y:S02]  /*0320*/  ISETP.GT.AND P1, PT, R3, 0xc00, PT ;  /* 0x00000c000300780c */ /* 0x000fe40003f24270 */
[----:B-1----:R-:W-:-:S11]  /*0330*/  LEA R19, R2, R19, 0x18 ;  /* 0x0000001302137211 */ /* 0x002fd600078ec0ff */
[----:B------:R-:W-:Y:S05]  /*0340*/  @!P1 BRA `(.L_x_6) ;  /* 0x0000000000cc9947 */ /* 0x000fea0003800000 */
[----:B------:R-:W-:Y:S01]  /*0350*/  PLOP3.LUT P0, PT, PT, PT, PT, 0x8, 0x80 ;  /* 0x000000000080781c */ /* 0x000fe20003f0e170 */
[----:B------:R-:W-:-:S12]  /*0360*/  VIADD R17, R13, 0xfffff400 ;  /* 0xfffff4000d117836 */ /* 0x000fd80000000000 */
.L_x_7:
[----:B0-----:R-:W0:Y:S01]  /*0370*/  LDC.64 R8, c[0x0][0x388] ;  /* 0x0000e200ff087b82 */ /* 0x001e220000000a00 */
[C-C-:B-1----:R-:W-:Y:S01]  /*0380*/  IADD3 R7, PT, PT, R11.reuse, 0x400, R10.reuse ;  /* 0x000004000b077810 */ /* 0x142fe20007ffe00a */
[C-C-:B------:R-:W-:Y:S01]  /*0390*/  IMAD.IADD R27, R11.reuse, 0x1, R10.reuse ;  /* 0x000000010b1b7824 */ /* 0x140fe200078e020a */
[----:B------:R-:W-:-:S05]  /*03a0*/  IADD3 R5, PT, PT, R11, 0x800, R10 ;  /* 0x000008000b057810 */ /* 0x000fca0007ffe00a */
[----:B------:R-:W1:Y:S01]  /*03b0*/  LDC.64 R2, c[0x0][0x390] ;  /* 0x0000e400ff027b82 */ /* 0x000e620000000a00 */
[----:B------:R-:W-:Y:S01]  /*03c0*/  IADD3 R25, PT, PT, R11, 0xc00, R10 ;  /* 0x00000c000b197810 */ /* 0x000fe20007ffe00a */
[----:B0-----:R-:W-:-:S04]  /*03d0*/  IMAD.WIDE R26, R27, 0x4, R8 ;  /* 0x000000041b1a7825 */ /* 0x001fc800078e0208 */
[--C-:B------:R-:W-:Y:S01]  /*03e0*/  IMAD.WIDE R6, R7, 0x4, R8.reuse ;  /* 0x0000000407067825 */ /* 0x100fe200078e0208 */
[----:B------:R-:W2:Y:S03]  /*03f0*/  LDG.E.CONSTANT R12, desc[UR8][R26.64] ;  /* 0x000000081a0c7981 */ /* 0x000ea6000c1e9900 */
[----:B------:R-:W-:Y:S01]  /*0400*/  IMAD.WIDE R4, R5, 0x4, R8 ;  /* 0x0000000405047825 */ /* 0x000fe200078e0208 */
[----:B------:R-:W3:Y:S03]  /*0410*/  LDG.E.CONSTANT R14, desc[UR8][R26.64+0x400] ;  /* 0x000400081a0e7981 */ /* 0x000ee6000c1e9900 */
[C---:B-1----:R-:W-:Y:S01]  /*0420*/  IMAD.WIDE R2, R25.reuse, 0x4, R2 ;  /* 0x0000000419027825 */ /* 0x042fe200078e0202 */
[----:B------:R-:W4:Y:S03]  /*0430*/  LDG.E.CONSTANT R16, desc[UR8][R26.64+0x800] ;  /* 0x000800081a107981 */ /* 0x000f26000c1e9900 */
[----:B------:R-:W-:Y:S01]  /*0440*/  IMAD.WIDE R8, R25, 0x4, R8 ;  /* 0x0000000419087825 */ /* 0x000fe200078e0208 */
[----:B------:R-:W5:Y:S04]  /*0450*/  LDG.E.CONSTANT R20, desc[UR8][R26.64+0xc00] ;  /* 0x000c00081a147981 */ /* 0x000f68000c1e9900 */
        /* <DEDUP_REMOVED lines=12> */
[----:B------:R0:W5:Y:S02]  /*0520*/  LDG.E.CONSTANT R2, desc[UR8][R2.64+0xc00] ;  /* 0x000c000802027981 */ /* 0x000164000c1e9900 */
[----:B0-----:R-:W-:-:S02]  /*0530*/  IMAD R3, R10, 0x4, R19 ;  /* 0x000000040a037824 */ /* 0x001fc400078e0213 */
[----:B------:R-:W-:-:S05]  /*0540*/  VIADD R10, R10, 0x1000 ;  /* 0x000010000a0a7836 */ /* 0x000fca0000000000 */
[----:B------:R-:W-:Y:S01]  /*0550*/  ISETP.GE.AND P1, PT, R10, R17, PT ;  /* 0x000000110a00720c */ /* 0x000fe20003f26270 */
[----:B--2---:R1:W-:Y:S04]  /*0560*/  STS [R3], R12 ;  /* 0x0000000c03007388 */ /* 0x0043e80000000800 */
[----:B---3--:R1:W-:Y:S04]  /*0570*/  STS [R3+0x400], R14 ;  /* 0x0004000e03007388 */ /* 0x0083e80000000800 */
[----:B----4-:R1:W-:Y:S04]  /*0580*/  STS [R3+0x800], R16 ;  /* 0x0008001003007388 */ /* 0x0103e80000000800 */
[----:B-----5:R1:W-:Y:S04]  /*0590*/  STS [R3+0xc00], R20 ;  /* 0x000c001403007388 */ /* 0x0203e80000000800 */
[----:B------:R1:W-:Y:S04]  /*05a0*/  STS [R3+0x1000], R18 ;  /* 0x0010001203007388 */ /* 0x0003e80000000800 */
        /* <DEDUP_REMOVED lines=11> */
[----:B------:R1:W-:Y:S01]  /*0660*/  STS [R3+0x4000], R2 ;  /* 0x0040000203007388 */ /* 0x0003e20000000800 */
[----:B------:R-:W-:Y:S05]  /*0670*/  @!P1 BRA `(.L_x_7) ;  /* 0xfffffffc003c9947 */ /* 0x000fea000383ffff */
.L_x_6:
[----:B------:R-:W-:Y:S05]  /*0680*/  BSYNC.RECONVERGENT B1 ;  /* 0x0000000000017941 */ /* 0x000fea0003800200 */
.L_x_5:
[----:B-1----:R-:W-:Y:S01]  /*0690*/  IMAD.IADD R2, R13, 0x1, -R10 ;  /* 0x000000010d027824 */ /* 0x002fe200078e0a0a */
[----:B------:R-:W-:Y:S04]  /*06a0*/  BSSY.RECONVERGENT B1, `(.L_x_8) ;  /* 0x000001f000017945 */ /* 0x000fe80003800200 */
[----:B------:R-:W-:-:S13]  /*06b0*/  ISETP.GT.AND P1, PT, R2, 0x400, PT ;  /* 0x000004000200780c */ /* 0x000fda0003f24270 */
[----:B------:R-:W-:Y:S05]  /*06c0*/  @!P1 BRA `(.L_x_9) ;  /* 0x0000000000709947 */ /* 0x000fea0003800000 */
[----:B------:R-:W0:Y:S01]  /*06d0*/  LDC.64 R4, c[0x0][0x388] ;  /* 0x0000e200ff047b82 */ /* 0x000e220000000a00 */
[C-C-:B------:R-:W-:Y:S01]  /*06e0*/  IADD3 R9, PT, PT, R11.reuse, 0x400, R10.reuse ;  /* 0x000004000b097810 */ /* 0x140fe20007ffe00a */
[----:B------:R-:W-:-:S06]  /*06f0*/  IMAD.IADD R7, R11, 0x1, R10 ;  /* 0x000000010b077824 */ /* 0x000fcc00078e020a */
[----:B------:R-:W1:Y:S01]  /*0700*/  LDC.64 R2, c[0x0][0x390] ;  /* 0x0000e400ff027b82 */ /* 0x000e620000000a00 */
[----:B0-----:R-:W-:-:S04]  /*0710*/  IMAD.WIDE R6, R7, 0x4, R4 ;  /* 0x0000000407067825 */ /* 0x001fc800078e0204 */
[C---:B------:R-:W-:Y:S01]  /*0720*/  IMAD.WIDE R4, R9.reuse, 0x4, R4 ;  /* 0x0000000409047825 */ /* 0x040fe200078e0204 */
[----:B------:R-:W2:Y:S03]  /*0730*/  LDG.E.CONSTANT R8, desc[UR8][R6.64] ;  /* 0x0000000806087981 */ /* 0x000ea6000c1e9900 */
[----:B-1----:R-:W-:Y:S01]  /*0740*/  IMAD.WIDE R2, R9, 0x4, R2 ;  /* 0x0000000409027825 */ /* 0x002fe200078e0202 */
[----:B------:R-:W3:Y:S04]  /*0750*/  LDG.E.CONSTANT R12, desc[UR8][R6.64+0x400] ;  /* 0x00040008060c7981 */ /* 0x000ee8000c1e9900 */
[----:B------:R-:W4:Y:S04]  /*0760*/  LDG.E.CONSTANT R14, desc[UR8][R6.64+0x800] ;  /* 0x00080008060e7981 */ /* 0x000f28000c1e9900 */
[----:B------:R-:W5:Y:S04]  /*0770*/  LDG.E.CONSTANT R16, desc[UR8][R6.64+0xc00] ;  /* 0x000c000806107981 */ /* 0x000f68000c1e9900 */
[----:B------:R-:W5:Y:S04]  /*0780*/  LDG.E.CONSTANT R18, desc[UR8][R4.64] ;  /* 0x0000000804127981 */ /* 0x000f68000c1e9900 */
[----:B------:R-:W5:Y:S04]  /*0790*/  LDG.E.CONSTANT R20, desc[UR8][R4.64+0x400] ;  /* 0x0004000804147981 */ /* 0x000f68000c1e9900 */
[----:B------:R-:W5:Y:S04]  /*07a0*/  LDG.E.CONSTANT R22, desc[UR8][R4.64+0x800] ;  /* 0x0008000804167981 */ /* 0x000f68000c1e9900 */
[----:B------:R-:W5:Y:S04]  /*07b0*/  LDG.E.CONSTANT R24, desc[UR8][R4.64+0xc00] ;  /* 0x000c000804187981 */ /* 0x000f68000c1e9900 */
[----:B------:R-:W5:Y:S01]  /*07c0*/  LDG.E.CONSTANT R2, desc[UR8][R2.64+0xc00] ;  /* 0x000c000802027981 */ /* 0x000f62000c1e9900 */
[C---:B------:R-:W-:Y:S01]  /*07d0*/  IMAD R9, R10.reuse, 0x4, R19 ;  /* 0x000000040a097824 */ /* 0x040fe200078e0213 */
[----:B------:R-:W-:Y:S01]  /*07e0*/  PLOP3.LUT P0, PT, PT, PT, PT, 0x8, 0x80 ;  /* 0x000000000080781c */ /* 0x000fe20003f0e170 */
[----:B------:R-:W-:-:S03]  /*07f0*/  VIADD R10, R10, 0x800 ;  /* 0x000008000a0a7836 */ /* 0x000fc60000000000 */
        /* <DEDUP_REMOVED lines=8> */
[----:B------:R1:W-:Y:S02]  /*0880*/  STS [R9+0x2000], R2 ;  /* 0x0020000209007388 */ /* 0x0003e40000000800 */
.L_x_9:
[----:B------:R-:W-:Y:S05]  /*0890*/  BSYNC.RECONVERGENT B1 ;  /* 0x0000000000017941 */ /* 0x000fea0003800200 */
.L_x_8:
[----:B------:R-:W-:-:S13]  /*08a0*/  ISETP.LT.OR P0, PT, R10, R13, P0 ;  /* 0x0000000d0a00720c */ /* 0x000fda0000701670 */
[----:B------:R-:W-:Y:S05]  /*08b0*/  @!P0 BRA `(.L_x_1) ;  /* 0x0000000000408947 */ /* 0x000fea0003800000 */
[----:B------:R-:W2:Y:S01]  /*08c0*/  LDC.64 R4, c[0x0][0x390] ;  /* 0x0000e400ff047b82 */ /* 0x000ea20000000a00 */
[----:B------:R-:W-:-:S07]  /*08d0*/  IMAD.IADD R11, R11, 0x1, R10 ;  /* 0x000000010b0b7824 */ /* 0x000fce00078e020a */
[----:B-1----:R-:W1:Y:S01]  /*08e0*/  LDC.64 R2, c[0x0][0x388] ;  /* 0x0000e200ff027b82 */ /* 0x002e620000000a00 */
[----:B--2---:R-:W-:-:S06]  /*08f0*/  IMAD.WIDE R4, R11, 0x4, R4 ;  /* 0x000000040b047825 */ /* 0x004fcc00078e0204 */
[----:B------:R-:W2:Y:S01]  /*0900*/  LDG.E.CONSTANT R4, desc[UR8][R4.64+0xc00] ;  /* 0x000c000804047981 */ /* 0x000ea2000c1e9900 */
[----:B-1----:R-:W-:-:S05]  /*0910*/  IMAD.WIDE R2, R11, 0x4, R2 ;  /* 0x000000040b027825 */ /* 0x002fca00078e0202 */
[----:B0-----:R-:W3:Y:S04]  /*0920*/  LDG.E.CONSTANT R6, desc[UR8][R2.64] ;  /* 0x0000000802067981 */ /* 0x001ee8000c1e9900 */
[----:B------:R-:W4:Y:S04]  /*0930*/  LDG.E.CONSTANT R8, desc[UR8][R2.64+0x400] ;  /* 0x0004000802087981 */ /* 0x000f28000c1e9900 */
[----:B------:R-:W5:Y:S04]  /*0940*/  LDG.E.CONSTANT R12, desc[UR8][R2.64+0x800] ;  /* 0x00080008020c7981 */ /* 0x000f68000c1e9900 */
[----:B------:R-:W5:Y:S01]  /*0950*/  LDG.E.CONSTANT R14, desc[UR8][R2.64+0xc00] ;  /* 0x000c0008020e7981 */ /* 0x000f62000c1e9900 */
[----:B------:R-:W-:-:S05]  /*0960*/  IMAD R19, R10, 0x4, R19 ;  /* 0x000000040a137824 */ /* 0x000fca00078e0213 */
[----:B--2---:R2:W-:Y:S04]  /*0970*/  STS [R19+0x1000], R4 ;  /* 0x0010000413007388 */ /* 0x0045e80000000800 */
[----:B---3--:R2:W-:Y:S04]  /*0980*/  STS [R19], R6 ;  /* 0x0000000613007388 */ /* 0x0085e80000000800 */
[----:B----4-:R2:W-:Y:S04]  /*0990*/  STS [R19+0x400], R8 ;  /* 0x0004000813007388 */ /* 0x0105e80000000800 */
[----:B-----5:R2:W-:Y:S04]  /*09a0*/  STS [R19+0x800], R12 ;  /* 0x0008000c13007388 */ /* 0x0205e80000000800 */
[----:B------:R2:W-:Y:S02]  /*09b0*/  STS [R19+0xc00], R14 ;  /* 0x000c000e13007388 */ /* 0x0005e40000000800 */
.L_x_1:
[----:B------:R-:W-:Y:S05]  /*09c0*/  BSYNC.RECONVERGENT B0 ;  /* 0x0000000000007941 */ /* 0x000fea0003800200 */
.L_x_0:
[----:B------:R-:W-:Y:S01]  /*09d0*/  BAR.SYNC.DEFER_BLOCKING 0x0 ;  /* 0x0000000000007b1d */ /* 0x000fe20000010000 */
[----:B------:R-:W-:-:S13]  /*09e0*/  ISETP.GE.AND P0, PT, R13, 0x1, PT ;  /* 0x000000010d00780c */ /* 0x000fda0003f06270 */
[----:B------:R-:W-:Y:S05]  /*09f0*/  @!P0 EXIT ;  /* 0x000000000000894d */ /* 0x000fea0003800000 */
[----:B--2---:R-:W2:Y:S01]  /*0a00*/  LDC.64 R4, c[0x0][0x3a0] ;  /* 0x0000e800ff047b82 */ /* 0x004ea20000000a00 */
[----:B------:R-:W-:Y:S01]  /*0a10*/  UMOV UR4, URZ ;  /* 0x000000ff00047c82 */ /* 0x000fe20008000000 */
[----:B--2---:R-:W-:-:S04]  /*0a20*/  SHF.R.S32.HI R3, RZ, 0x1f, R5 ;  /* 0x0000001fff037819 */ /* 0x004fc80000011405 */
[----:B-1----:R-:W-:Y:S02]  /*0a30*/  LEA.HI R2, P0, R3, R4, RZ, 0x2 ;  /* 0x0000000403027211 */ /* 0x002fe400078110ff */
[----:B------:R-:W-:-:S03]  /*0a40*/  LOP3.LUT R3, RZ, R15, RZ, 0x33, !PT ;  /* 0x0000000fff037212 */ /* 0x000fc600078e33ff */
[----:B------:R-:W-:-:S05]  /*0a50*/  IMAD.X R5, RZ, RZ, R5, P0 ;  /* 0x000000ffff057224 */ /* 0x000fca00000e0605 */
[----:B------:R-:W-:-:S05]  /*0a60*/  SHF.R.U64 R2, R2, 0x2, R5 ;  /* 0x0000000202027819 */ /* 0x000fca0000001205 */
[----:B------:R-:W-:-:S05]  /*0a70*/  IMAD.IADD R12, R3, 0x1, R2 ;  /* 0x00000001030c7824 */ /* 0x000fca00078e0202 */
[----:B------:R-:W-:-:S04]  /*0a80*/  LEA.HI R5, R12, 0x1, RZ, 0x1b ;  /* 0x000000010c057811 */ /* 0x000fc800078fd8ff */
[----:B------:R-:W-:-:S05]  /*0a90*/  LOP3.LUT R3, R5, 0xffffff8, RZ, 0xc0, !PT ;  /* 0x0ffffff805037812 */ /* 0x000fca00078ec0ff */
[----:B------:R-:W-:-:S07]  /*0aa0*/  IMAD.MOV R3, RZ, RZ, -R3 ;  /* 0x000000ffff037224 */ /* 0x000fce00078e0a03 */
.L_x_49:
[----:B------:R-:W-:Y:S01]  /*0ab0*/  LEA.HI R4, R0, UR4, RZ, 0x1b ;  /* 0x0000000400047c11 */ /* 0x000fe2000f8fd8ff */
[----:B------:R-:W-:Y:S01]  /*0ac0*/  UIADD3 UR4, UPT, UPT, UR4, 0x8, URZ ;  /* 0x0000000804047890 */ /* 0x000fe2000fffe0ff */
[----:B------:R-:W-:Y:S02]  /*0ad0*/  BSSY.RECONVERGENT B1, `(.L_x_10) ;  /* 0x00000d4000017945 */ /* 0x000fe40003800200 */
[----:B------:R-:W-:-:S03]  /*0ae0*/  ISETP.GE.AND P0, PT, R4, R13, PT ;  /* 0x0000000d0400720c */ /* 0x000fc60003f06270 */
[----:B------:R-:W-:-:S04]  /*0af0*/  ISETP.LE.AND P1, PT, R13, UR4, PT ;  /* 0x000000040d007c0c */ /* 0x000fc8000bf23270 */
[----:B------:R-:W-:-:S06]  /*0b00*/  P2R R14, PR, RZ, 0x2 ;  /* 0x00000002ff0e7803 */ /* 0x000fcc0000000000 */
[----:B-1----:R-:W-:Y:S05]  /*0b10*/  @P0 BRA `(.L_x_11) ;  /* 0x0000000c003c0947 */ /* 0x002fea0003800000 */
[----:B------:R-:W1:Y:S01]  /*0b20*/  S2UR UR6, SR_CgaCtaId ;  /* 0x00000000000679c3 */ /* 0x000e620000008800 */
[----:B------:R-:W-:Y:S01]  /*0b30*/  UMOV UR5, 0x400 ;  /* 0x0000040000057882 */ /* 0x000fe20000000000 */
[----:B------:R-:W0:Y:S01]  /*0b40*/  LDCU.64 UR12, c[0x0][0x3a0] ;  /* 0x00007400ff0c77ac */ /* 0x000e220008000a00 */
[----:B------:R-:W-:Y:S01]  /*0b50*/  ISETP.GE.AND P0, PT, R15, R2, PT ;  /* 0x000000020f00720c */ /* 0x000fe20003f06270 */
[----:B------:R-:W-:Y:S01]  /*0b60*/  BSSY.RECONVERGENT B0, `(.L_x_12) ;  /* 0x00000bd000007945 */ /* 0x000fe20003800200 */
[----:B------:R-:W2:Y:S01]  /*0b70*/  LDCU.64 UR10, c[0x0][0x398] ;  /* 0x00007300ff0a77ac */ /* 0x000ea20008000a00 */
[----:B0-----:R-:W-:Y:S02]  /*0b80*/  IMAD.U32 R6, RZ, RZ, UR12 ;  /* 0x0000000cff067e24 */ /* 0x001fe4000f8e00ff */
[----:B------:R-:W-:Y:S01]  /*0b90*/  IMAD.U32 R7, RZ, RZ, UR13 ;  /* 0x0000000dff077e24 */ /* 0x000fe2000f8e00ff */
[----:B-1----:R-:W-:Y:S01]  /*0ba0*/  ULEA UR5, UR6, UR5, 0x18 ;  /* 0x0000000506057291 */ /* 0x002fe2000f8ec0ff */
[----:B------:R-:W0:Y:S05]  /*0bb0*/  LDCU.64 UR6, c[0x0][0x380] ;  /* 0x00007000ff0677ac */ /* 0x000e2a0008000a00 */
[----:B------:R-:W-:-:S05]  /*0bc0*/  LEA R4, R4, UR5, 0x2 ;  /* 0x0000000504047c11 */ /* 0x000fca000f8e10ff */
[----:B------:R-:W1:Y:S04]  /*0bd0*/  LDS R16, [R4] ;  /* 0x0000000004107984 */ /* 0x000e680000000800 */
[----:B------:R-:W3:Y:S01]  /*0be0*/  LDS R17, [R4+0x400] ;  /* 0x0004000004117984 */ /* 0x000ee20000000800 */
[----:B-1----:R-:W-:Y:S02]  /*0bf0*/  SHF.R.S32.HI R9, RZ, 0x1f, R16 ;  /* 0x0000001fff097819 */ /* 0x002fe40000011410 */
[----:B---3--:R-:W-:-:S03]  /*0c00*/  SHF.R.S32.HI R11, RZ, 0x1f, R17 ;  /* 0x0000001fff0b7819 */ /* 0x008fc60000011411 */
[-C--:B------:R-:W-:Y:S02]  /*0c10*/  IMAD R18, R9, R6.reuse, RZ ;  /* 0x0000000609127224 */ /* 0x080fe400078e02ff */
[----:B------:R-:W-:-:S04]  /*0c20*/  IMAD.WIDE.U32 R8, R16, R6, RZ ;  /* 0x0000000610087225 */ /* 0x000fc800078e00ff */
[-C--:B------:R-:W-:Y:S02]  /*0c30*/  IMAD R20, R11, R6.reuse, RZ ;  /* 0x000000060b147224 */ /* 0x080fe400078e02ff */
[----:B------:R-:W-:Y:S02]  /*0c40*/  IMAD R19, R16, R7, R18 ;  /* 0x0000000710137224 */ /* 0x000fe400078e0212 */
[----:B------:R-:W-:-:S04]  /*0c50*/  IMAD.WIDE.U32 R10, R17, R6, RZ ;  /* 0x00000006110a7225 */ /* 0x000fc800078e00ff */
[----:B------:R-:W-:Y:S01]  /*0c60*/  IMAD R21, R17, R7, R20 ;  /* 0x0000000711157224 */ /* 0x000fe200078e0214 */
[----:B0-----:R-:W-:Y:S01]  /*0c70*/  LEA R20, P1, R8, UR6, 0x2 ;  /* 0x0000000608147c11 */ /* 0x001fe2000f8210ff */
[----:B------:R-:W-:Y:S01]  /*0c80*/  IMAD.IADD R17, R9, 0x1, R19 ;  /* 0x0000000109117824 */ /* 0x000fe200078e0213 */
[----:B--2---:R-:W-:Y:S01]  /*0c90*/  LEA R18, P2, R10, UR10, 0x2 ;  /* 0x0000000a0a127c11 */ /* 0x004fe2000f8410ff */
[----:B------:R-:W-:-:S03]  /*0ca0*/  IMAD.IADD R9, R11, 0x1, R21 ;  /* 0x000000010b097824 */ /* 0x000fc600078e0215 */
[----:B------:R-:W-:Y:S02]  /*0cb0*/  LEA.HI.X R21, R8, UR7, R17, 0x2, P1 ;  /* 0x0000000708157c11 */ /* 0x000fe400088f1411 */
[----:B------:R-:W-:Y:S01]  /*0cc0*/  LEA.HI.X R19, R10, UR11, R9, 0x2, P2 ;  /* 0x0000000b0a137c11 */ /* 0x000fe200090f1409 */
[----:B------:R-:W-:Y:S06]  /*0cd0*/  @P0 BRA `(.L_x_13) ;  /* 0x0000000800940947 */ /* 0x000fec0003800000 */
[----:B------:R-:W-:Y:S01]  /*0ce0*/  ISETP.GE.U32.AND P0, PT, R12, 0xe0, PT ;  /* 0x000000e00c00780c */ /* 0x000fe20003f06070 */
[----:B------:R-:W-:Y:S01]  /*0cf0*/  BSSY.RECONVERGENT B2, `(.L_x_14) ;  /* 0x000004d000027945 */ /* 0x000fe20003800200 */
[----:B------:R-:W-:-:S11]  /*0d00*/  IMAD.MOV.U32 R4, RZ, RZ, R15 ;  /* 0x000000ffff047224 */ /* 0x000fd600078e000f */
[----:B------:R-:W-:Y:S05]  /*0d10*/  @!P0 BRA `(.L_x_15) ;  /* 0x0000000400288947 */ /* 0x000fea0003800000 */
[----:B------:R-:W0:Y:S01]  /*0d20*/  LDC.64 R6, c[0x0][0x3a0] ;  /* 0x0000e800ff067b82 */ /* 0x000e220000000a00 */
[----:B------:R-:W-:Y:S01]  /*0d30*/  LEA R17, R15, 0x200, 0x2 ;  /* 0x000002000f117811 */ /* 0x000fe200078e10ff */
[----:B------:R-:W-:Y:S02]  /*0d40*/  IMAD.MOV.U32 R16, RZ, RZ, R3 ;  /* 0x000000ffff107224 */ /* 0x000fe400078e0003 */
[----:B------:R-:W-:-:S07]  /*0d50*/  IMAD.MOV.U32 R4, RZ, RZ, R15 ;  /* 0x000000ffff047224 */ /* 0x000fce00078e000f */
.L_x_32:
[C---:B01234-:R-:W-:Y:S01]  /*0d60*/  VIADD R9, R17.reuse, 0xfffffe00 ;  /* 0xfffffe0011097836 */ /* 0x05ffe20000000000 */
[----:B------:R-:W-:Y:S01]  /*0d70*/  BSSY.RECONVERGENT B3, `(.L_x_16) ;  /* 0x0000012000037945 */ /* 0x000fe20003800200 */
[C---:B------:R-:W-:Y:S02]  /*0d80*/  VIADD R23, R17.reuse, 0xffffff00 ;  /* 0xffffff0011177836 */ /* 0x040fe40000000000 */
[----:B------:R-:W-:Y:S01]  /*0d90*/  VIADD R11, R17, 0xfffffe80 ;  /* 0xfffffe80110b7836 */ /* 0x000fe20000000000 */
[-C--:B0-----:R-:W-:Y:S01]  /*0da0*/  ISETP.GE.U32.AND P0, PT, R9, R6.reuse, PT ;  /* 0x000000060900720c */ /* 0x081fe20003f06070 */
[----:B------:R-:W-:Y:S01]  /*0db0*/  VIADD R9, R17, 0xffffff80 ;  /* 0xffffff8011097836 */ /* 0x000fe20000000000 */
[-C--:B------:R-:W-:Y:S01]  /*0dc0*/  ISETP.GE.U32.AND P5, PT, R23, R6.reuse, PT ;  /* 0x000000061700720c */ /* 0x080fe20003fa6070 */
[----:B------:R-:W-:Y:S01]  /*0dd0*/  VIADD R23, R17, 0x100 ;  /* 0x0000010011177836 */ /* 0x000fe20000000000 */
[----:B------:R-:W-:Y:S01]  /*0de0*/  ISETP.GE.AND.EX P0, PT, RZ, R7, PT, P0 ;  /* 0x00000007ff00720c */ /* 0x000fe20003f06300 */
[----:B------:R-:W-:Y:S01]  /*0df0*/  IMAD.WIDE.U32 R24, R4, 0x10, R20 ;  /* 0x0000001004187825 */ /* 0x000fe200078e0014 */
[----:B------:R-:W-:-:S02]  /*0e00*/  ISETP.GE.U32.AND P6, PT, R11, R6, PT ;  /* 0x000000060b00720c */ /* 0x000fc40003fc6070 */
[-C--:B------:R-:W-:Y:S01]  /*0e10*/  ISETP.GE.U32.AND P1, PT, R23, R6.reuse, PT ;  /* 0x000000061700720c */ /* 0x080fe20003f26070 */
[----:B------:R-:W-:Y:S01]  /*0e20*/  VIADD R11, R17, 0x80 ;  /* 0x00000080110b7836 */ /* 0x000fe20000000000 */
[----:B------:R-:W-:Y:S01]  /*0e30*/  ISETP.GE.U32.AND P4, PT, R9, R6, PT ;  /* 0x000000060900720c */ /* 0x000fe20003f86070 */
[----:B------:R-:W-:-:S03]  /*0e40*/  IMAD.WIDE.U32 R22, R4, 0x10, R18 ;  /* 0x0000001004167825 */ /* 0x000fc600078e0012 */
[----:B------:R-:W-:-:S03]  /*0e50*/  ISETP.GE.U32.AND P2, PT, R11, R6, PT ;  /* 0x000000060b00720c */ /* 0x000fc60003f46070 */
[----:B------:R-:W-:Y:S10]  /*0e60*/  @P0 BRA `(.L_x_17) ;  /* 0x0000000000080947 */ /* 0x000ff40003800000 */
[----:B------:R-:W2:Y:S04]  /*0e70*/  LDG.E.128.CONSTANT R8, desc[UR8][R24.64] ;  /* 0x0000000818087981 */ /* 0x000ea8000c1e9d00 */
[----:B--2---:R0:W-:Y:S02]  /*0e80*/  REDG.E.ADD.F32x4.FTZ.RN.STRONG.GPU desc[UR8][R22.64], R8 ;  /* 0x00000008160079a6 */ /* 0x0041e4000c12f708 */
.L_x_17:
[----:B------:R-:W-:Y:S05]  /*0e90*/  BSYNC.RECONVERGENT B3 ;  /* 0x0000000000037941 */ /* 0x000fea0003800200 */
.L_x_16:
[-C--:B------:R-:W-:Y:S01]  /*0ea0*/  ISETP.GE.AND.EX P6, PT, RZ, R7.reuse, PT, P6 ;  /* 0x00000007ff00720c */ /* 0x080fe20003fc6360 */
[C---:B0-----:R-:W-:Y:S01]  /*0eb0*/  VIADD R9, R17.reuse, 0x180 ;  /* 0x0000018011097836 */ /* 0x041fe20000000000 */
[-C--:B------:R-:W-:Y:S01]  /*0ec0*/  ISETP.GE.U32.AND P3, PT, R17, R6.reuse, PT ;  /* 0x000000061100720c */ /* 0x080fe20003f66070 */
[----:B------:R-:W-:Y:S01]  /*0ed0*/  BSSY.RECONVERGENT B3, `(.L_x_18) ;  /* 0x000000c000037945 */ /* 0x000fe20003800200 */
[-C--:B------:R-:W-:Y:S01]  /*0ee0*/  ISETP.GE.AND.EX P5, PT, RZ, R7.reuse, PT, P5 ;  /* 0x00000007ff00720c */ /* 0x080fe20003fa6350 */
[----:B------:R-:W-:Y:S01]  /*0ef0*/  VIADD R16, R16, 0x8 ;  /* 0x0000000810107836 */ /* 0x000fe20000000000 */
[----:B------:R-:W-:Y:S02]  /*0f00*/  ISETP.GE.U32.AND P0, PT, R9, R6, PT ;  /* 0x000000060900720c */ /* 0x000fe40003f06070 */
[-C--:B------:R-:W-:Y:S02]  /*0f10*/  ISETP.GE.AND.EX P4, PT, RZ, R7.reuse, PT, P4 ;  /* 0x00000007ff00720c */ /* 0x080fe40003f86340 */
[----:B------:R-:W-:-:S02]  /*0f20*/  ISETP.GE.AND.EX P3, PT, RZ, R7, PT, P3 ;  /* 0x00000007ff00720c */ /* 0x000fc40003f66330 */
[-C--:B------:R-:W-:Y:S02]  /*0f30*/  ISETP.GE.AND.EX P2, PT, RZ, R7.reuse, PT, P2 ;  /* 0x00000007ff00720c */ /* 0x080fe40003f46320 */
[-C--:B------:R-:W-:Y:S02]  /*0f40*/  ISETP.GE.AND.EX P1, PT, RZ, R7.reuse, PT, P1 ;  /* 0x00000007ff00720c */ /* 0x080fe40003f26310 */
[----:B------:R-:W-:Y:S01]  /*0f50*/  ISETP.GE.AND.EX P0, PT, RZ, R7, PT, P0 ;  /* 0x00000007ff00720c */ /* 0x000fe20003f06300 */
[----:B------:R-:W-:-:S12]  /*0f60*/  @P6 BRA `(.L_x_19) ;  /* 0x0000000000086947 */ /* 0x000fd80003800000 */
[----:B------:R-:W2:Y:S04]  /*0f70*/  LDG.E.128.CONSTANT R8, desc[UR8][R24.64+0x200] ;  /* 0x0002000818087981 */ /* 0x000ea8000c1e9d00 */
[----:B--2---:R0:W-:Y:S02]  /*0f80*/  REDG.E.ADD.F32x4.FTZ.RN.STRONG.GPU desc[UR8][R22.64+0x200], R8 ;  /* 0x00020008160079a6 */ /* 0x0041e4000c12f708 */
.L_x_19:
[----:B------:R-:W-:Y:S05]  /*0f90*/  BSYNC.RECONVERGENT B3 ;  /* 0x0000000000037941 */ /* 0x000fea0003800200 */
.L_x_18:
[----:B------:R-:W-:Y:S01]  /*0fa0*/  BSSY.RECONVERGENT B3, `(.L_x_20) ;  /* 0x0000005000037945 */ /* 0x000fe20003800200 */
[----:B------:R-:W-:-:S03]  /*0fb0*/  ISETP.NE.AND P6, PT, R16, RZ, PT ;  /* 0x000000ff1000720c */ /* 0x000fc60003fc5270 */
[----:B------:R-:W-:Y:S10]  /*0fc0*/  @P5 BRA `(.L_x_21) ;  /* 0x0000000000085947 */ /* 0x000ff40003800000 */
[----:B0-----:R-:W2:Y:S04]  /*0fd0*/  LDG.E.128.CONSTANT R8, desc[UR8][R24.64+0x400] ;  /* 0x0004000818087981 */ /* 0x001ea8000c1e9d00 */
[----:B--2---:R1:W-:Y:S02]  /*0fe0*/  REDG.E.ADD.F32x4.FTZ.RN.STRONG.GPU desc[UR8][R22.64+0x400], R8 ;  /* 0x00040008160079a6 */ /* 0x0043e4000c12f708 */
.L_x_21:
[----:B------:R-:W-:Y:S05]  /*0ff0*/  BSYNC.RECONVERGENT B3 ;  /* 0x0000000000037941 */ /* 0x000fea0003800200 */
.L_x_20:
[----:B------:R-:W-:Y:S04]  /*1000*/  BSSY.RECONVERGENT B3, `(.L_x_22) ;  /* 0x0000004000037945 */ /* 0x000fe80003800200 */
[----:B------:R-:W-:Y:S05]  /*1010*/  @P4 BRA `(.L_x_23) ;  /* 0x0000000000084947 */ /* 0x000fea0003800000 */
[----:B01----:R-:W2:Y:S04]  /*1020*/  LDG.E.128.CONSTANT R8, desc[UR8][R24.64+0x600] ;  /* 0x0006000818087981 */ /* 0x003ea8000c1e9d00 */
[----:B--2---:R2:W-:Y:S02]  /*1030*/  REDG.E.ADD.F32x4.FTZ.RN.STRONG.GPU desc[UR8][R22.64+0x600], R8 ;  /* 0x00060008160079a6 */ /* 0x0045e4000c12f708 */
.L_x_23:
[----:B------:R-:W-:Y:S05]  /*1040*/  BSYNC.RECONVERGENT B3 ;  /* 0x0000000000037941 */ /* 0x000fea0003800200 */
.L_x_22:
[----:B------:R-:W-:Y:S04]  /*1050*/  BSSY.RECONVERGENT B3, `(.L_x_24) ;  /* 0x0000004000037945 */ /* 0x000fe80003800200 */
[----:B------:R-:W-:Y:S05]  /*1060*/  @P3 BRA `(.L_x_25) ;  /* 0x0000000000083947 */ /* 0x000fea0003800000 */
[----:B012---:R-:W2:Y:S04]  /*1070*/  LDG.E.128.CONSTANT R8, desc[UR8][R24.64+0x800] ;  /* 0x0008000818087981 */ /* 0x007ea8000c1e9d00 */
[----:B--2---:R3:W-:Y:S02]  /*1080*/  REDG.E.ADD.F32x4.FTZ.RN.STRONG.GPU desc[UR8][R22.64+0x800], R8 ;  /* 0x00080008160079a6 */ /* 0x0047e4000c12f708 */
.L_x_25:
[----:B------:R-:W-:Y:S05]  /*1090*/  BSYNC.RECONVERGENT B3 ;  /* 0x0000000000037941 */ /* 0x000fea0003800200 */
.L_x_24:
[----:B------:R-:W-:Y:S04]  /*10a0*/  BSSY.RECONVERGENT B3, `(.L_x_26) ;  /* 0x0000004000037945 */ /* 0x000fe80003800200 */
[----:B------:R-:W-:Y:S05]  /*10b0*/  @P2 BRA `(.L_x_27) ;  /* 0x0000000000082947 */ /* 0x000fea0003800000 */
[----:B0123--:R-:W2:Y:S04]  /*10c0*/  LDG.E.128.CONSTANT R8, desc[UR8][R24.64+0xa00] ;  /* 0x000a000818087981 */ /* 0x00fea8000c1e9d00 */
[----:B--2---:R4:W-:Y:S02]  /*10d0*/  REDG.E.ADD.F32x4.FTZ.RN.STRONG.GPU desc[UR8][R22.64+0xa00], R8 ;  /* 0x000a0008160079a6 */ /* 0x0049e4000c12f708 */
.L_x_27:
[----:B------:R-:W-:Y:S05]  /*10e0*/  BSYNC.RECONVERGENT B3 ;  /* 0x0000000000037941 */ /* 0x000fea0003800200 */
.L_x_26:
[----:B------:R-:W-:Y:S04]  /*10f0*/  BSSY.RECONVERGENT B3, `(.L_x_28) ;  /* 0x0000004000037945 */ /* 0x000fe80003800200 */
[----:B------:R-:W-:Y:S05]  /*1100*/  @P1 BRA `(.L_x_29) ;  /* 0x0000000000081947 */ /* 0x000fea0003800000 */
[----:B01234-:R-:W2:Y:S04]  /*1110*/  LDG.E.128.CONSTANT R8, desc[UR8][R24.64+0xc00] ;  /* 0x000c000818087981 */ /* 0x01fea8000c1e9d00 */
[----:B--2---:R0:W-:Y:S02]  /*1120*/  REDG.E.ADD.F32x4.FTZ.RN.STRONG.GPU desc[UR8][R22.64+0xc00], R8 ;  /* 0x000c0008160079a6 */ /* 0x0041e4000c12f708 */
.L_x_29:
[----:B------:R-:W-:Y:S05]  /*1130*/  BSYNC.RECONVERGENT B3 ;  /* 0x0000000000037941 */ /* 0x000fea0003800200 */
.L_x_28:
[----:B------:R-:W-:Y:S04]  /*1140*/  BSSY.RECONVERGENT B3, `(.L_x_30) ;  /* 0x0000004000037945 */ /* 0x000fe80003800200 */
[----:B------:R-:W-:Y:S05]  /*1150*/  @P0 BRA `(.L_x_31) ;  /* 0x0000000000080947 */ /* 0x000fea0003800000 */
[----:B01234-:R-:W2:Y:S04]  /*1160*/  LDG.E.128.CONSTANT R8, desc[UR8][R24.64+0xe00] ;  /* 0x000e000818087981 */ /* 0x01fea8000c1e9d00 */
[----:B--2---:R0:W-:Y:S02]  /*1170*/  REDG.E.ADD.F32x4.FTZ.RN.STRONG.GPU desc[UR8][R22.64+0xe00], R8 ;  /* 0x000e0008160079a6 */ /* 0x0041e4000c12f708 */
.L_x_31:
[----:B------:R-:W-:Y:S05]  /*1180*/  BSYNC.RECONVERGENT B3 ;  /* 0x0000000000037941 */ /* 0x000fea0003800200 */
.L_x_30:
[----:B------:R-:W-:Y:S02]  /*1190*/  VIADD R4, R4, 0x100 ;  /* 0x0000010004047836 */ /* 0x000fe40000000000 */
[----:B------:R-:W-:Y:S01]  /*11a0*/  VIADD R17, R17, 0x400 ;  /* 0x0000040011117836 */ /* 0x000fe20000000000 */
[----:B------:R-:W-:Y:S06]  /*11b0*/  @P6 BRA `(.L_x_32) ;  /* 0xfffffff800e86947 */ /* 0x000fec000383ffff */
.L_x_15:
[----:B------:R-:W-:Y:S05]  /*11c0*/  BSYNC.RECONVERGENT B2 ;  /* 0x0000000000027941 */ /* 0x000fea0003800200 */
.L_x_14:
[----:B01234-:R-:W-:-:S04]  /*11d0*/  LOP3.LUT R8, R5, 0x7, RZ, 0xc0, !PT ;  /* 0x0000000705087812 */ /* 0x01ffc800078ec0ff */
[----:B------:R-:W-:-:S13]  /*11e0*/  ISETP.NE.AND P0, PT, R8, RZ, PT ;  /* 0x000000ff0800720c */ /* 0x000fda0003f05270 */
[----:B------:R-:W-:Y:S05]  /*11f0*/  @!P0 BRA `(.L_x_13) ;  /* 0x00000004004c8947 */ /* 0x000fea0003800000 */
[----:B------:R-:W-:Y:S01]  /*1200*/  VIADD R8, R8, 0xffffffff ;  /* 0xffffffff08087836 */ /* 0x000fe20000000000 */
[----:B------:R-:W-:Y:S04]  /*1210*/  BSSY.RECONVERGENT B2, `(.L_x_33) ;  /* 0x000002c000027945 */ /* 0x000fe80003800200 */
[----:B------:R-:W-:-:S13]  /*1220*/  ISETP.GE.U32.AND P0, PT, R8, 0x3, PT ;  /* 0x000000030800780c */ /* 0x000fda0003f06070 */
[----:B------:R-:W-:Y:S05]  /*1230*/  @!P0 BRA `(.L_x_34) ;  /* 0x0000000000a48947 */ /* 0x000fea0003800000 */
[----:B------:R-:W-:Y:S01]  /*1240*/  IMAD.SHL.U32 R23, R4, 0x4, RZ ;  /* 0x0000000404177824 */ /* 0x000fe200078e00ff */
[----:B------:R-:W-:Y:S03]  /*1250*/  BSSY.RECONVERGENT B3, `(.L_x_35) ;  /* 0x0000011000037945 */ /* 0x000fe60003800200 */
[C---:B------:R-:W-:Y:S01]  /*1260*/  VIADD R9, R23.reuse, 0x80 ;  /* 0x0000008017097836 */ /* 0x040fe20000000000 */
[CC--:B------:R-:W-:Y:S01]  /*1270*/  ISETP.GE.U32.AND P1, PT, R23.reuse, R6.reuse, PT ;  /* 0x000000061700720c */ /* 0x0c0fe20003f26070 */
[C---:B------:R-:W-:Y:S02]  /*1280*/  VIADD R11, R23.reuse, 0x100 ;  /* 0x00000100170b7836 */ /* 0x040fe40000000000 */
[----:B------:R-:W-:Y:S01]  /*1290*/  VIADD R17, R23, 0x180 ;  /* 0x0000018017117836 */ /* 0x000fe20000000000 */
[----:B------:R-:W-:Y:S02]  /*12a0*/  ISETP.GE.AND.EX P1, PT, RZ, R7, PT, P1 ;  /* 0x00000007ff00720c */ /* 0x000fe40003f26310 */
[----:B------:R-:W-:-:S02]  /*12b0*/  ISETP.GE.U32.AND P2, PT, R9, R6, PT ;  /* 0x000000060900720c */ /* 0x000fc40003f46070 */
[-C--:B------:R-:W-:Y:S02]  /*12c0*/  ISETP.GE.U32.AND P3, PT, R11, R6.reuse, PT ;  /* 0x000000060b00720c */ /* 0x080fe40003f66070 */
[----:B------:R-:W-:Y:S02]  /*12d0*/  ISETP.GE.U32.AND P0, PT, R17, R6, PT ;  /* 0x000000061100720c */ /* 0x000fe40003f06070 */
[-C--:B------:R-:W-:Y:S02]  /*12e0*/  ISETP.GE.AND.EX P2, PT, RZ, R7.reuse, PT, P2 ;  /* 0x00000007ff00720c */ /* 0x080fe40003f46320 */
[-C--:B------:R-:W-:Y:S02]  /*12f0*/  ISETP.GE.AND.EX P3, PT, RZ, R7.reuse, PT, P3 ;  /* 0x00000007ff00720c */ /* 0x080fe40003f66330 */
[----:B------:R-:W-:Y:S01]  /*1300*/  ISETP.GE.AND.EX P0, PT, RZ, R7, PT, P0 ;  /* 0x00000007ff00720c */ /* 0x000fe20003f06300 */
[----:B------:R-:W-:-:S12]  /*1310*/  @P1 BRA `(.L_x_36) ;  /* 0x0000000000101947 */ /* 0x000fd80003800000 */
[----:B------:R-:W-:-:S06]  /*1320*/  IMAD.WIDE.U32 R8, R4, 0x10, R20 ;  /* 0x0000001004087825 */ /* 0x000fcc00078e0014 */
[----:B------:R-:W2:Y:S01]  /*1330*/  LDG.E.128.CONSTANT R8, desc[UR8][R8.64] ;  /* 0x0000000808087981 */ /* 0x000ea2000c1e9d00 */
[----:B------:R-:W-:-:S05]  /*1340*/  IMAD.WIDE.U32 R16, R4, 0x10, R18 ;  /* 0x0000001004107825 */ /* 0x000fca00078e0012 */
[----:B--2---:R0:W-:Y:S02]  /*1350*/  REDG.E.ADD.F32x4.FTZ.RN.STRONG.GPU desc[UR8][R16.64], R8 ;  /* 0x00000008100079a6 */ /* 0x0041e4000c12f708 */
.L_x_36:
[----:B------:R-:W-:Y:S05]  /*1360*/  BSYNC.RECONVERGENT B3 ;  /* 0x0000000000037941 */ /* 0x000fea0003800200 */
.L_x_35:
[----:B------:R-:W-:Y:S04]  /*1370*/  BSSY.RECONVERGENT B3, `(.L_x_37) ;  /* 0x0000006000037945 */ /* 0x000fe80003800200 */
[----:B------:R-:W-:Y:S05]  /*1380*/  @P2 BRA `(.L_x_38) ;  /* 0x0000000000102947 */ /* 0x000fea0003800000 */
[----:B0-----:R-:W-:-:S06]  /*1390*/  IMAD.WIDE.U32 R8, R4, 0x10, R20 ;  /* 0x0000001004087825 */ /* 0x001fcc00078e0014 */
[----:B------:R-:W2:Y:S01]  /*13a0*/  LDG.E.128.CONSTANT R8, desc[UR8][R8.64+0x200] ;  /* 0x0002000808087981 */ /* 0x000ea2000c1e9d00 */
[----:B------:R-:W-:-:S05]  /*13b0*/  IMAD.WIDE.U32 R16, R4, 0x10, R18 ;  /* 0x0000001004107825 */ /* 0x000fca00078e0012 */
[----:B--2---:R1:W-:Y:S02]  /*13c0*/  REDG.E.ADD.F32x4.FTZ.RN.STRONG.GPU desc[UR8][R16.64+0x200], R8 ;  /* 0x00020008100079a6 */ /* 0x0043e4000c12f708 */
.L_x_38:
[----:B------:R-:W-:Y:S05]  /*13d0*/  BSYNC.RECONVERGENT B3 ;  /* 0x0000000000037941 */ /* 0x000fea0003800200 */
.L_x_37:
[----:B------:R-:W-:Y:S04]  /*13e0*/  BSSY.RECONVERGENT B3, `(.L_x_39) ;  /* 0x0000006000037945 */ /* 0x000fe80003800200 */
[----:B------:R-:W-:Y:S05]  /*13f0*/  @P3 BRA `(.L_x_40) ;  /* 0x0000000000103947 */ /* 0x000fea0003800000 */
[----:B01----:R-:W-:-:S06]  /*1400*/  IMAD.WIDE.U32 R8, R4, 0x10, R20 ;  /* 0x0000001004087825 */ /* 0x003fcc00078e0014 */
[----:B------:R-:W2:Y:S01]  /*1410*/  LDG.E.128.CONSTANT R8, desc[UR8][R8.64+0x400] ;  /* 0x0004000808087981 */ /* 0x000ea2000c1e9d00 */
[----:B------:R-:W-:-:S05]  /*1420*/  IMAD.WIDE.U32 R16, R4, 0x10, R18 ;  /* 0x0000001004107825 */ /* 0x000fca00078e0012 */
[----:B--2---:R2:W-:Y:S02]  /*1430*/  REDG.E.ADD.F32x4.FTZ.RN.STRONG.GPU desc[UR8][R16.64+0x400], R8 ;  /* 0x00040008100079a6 */ /* 0x0045e4000c12f708 */
.L_x_40:
[----:B------:R-:W-:Y:S05]  /*1440*/  BSYNC.RECONVERGENT B3 ;  /* 0x0000000000037941 */ /* 0x000fea0003800200 */
.L_x_39:
[----:B------:R-:W-:Y:S04]  /*1450*/  BSSY.RECONVERGENT B3, `(.L_x_41) ;  /* 0x0000006000037945 */ /* 0x000fe80003800200 */
[----:B------:R-:W-:Y:S05]  /*1460*/  @P0 BRA `(.L_x_42) ;  /* 0x0000000000100947 */ /* 0x000fea0003800000 */
[----:B012---:R-:W-:-:S06]  /*1470*/  IMAD.WIDE.U32 R8, R4, 0x10, R20 ;  /* 0x0000001004087825 */ /* 0x007fcc00078e0014 */
[----:B------:R-:W2:Y:S01]  /*1480*/  LDG.E.128.CONSTANT R8, desc[UR8][R8.64+0x600] ;  /* 0x0006000808087981 */ /* 0x000ea2000c1e9d00 */
[----:B------:R-:W-:-:S05]  /*1490*/  IMAD.WIDE.U32 R16, R4, 0x10, R18 ;  /* 0x0000001004107825 */ /* 0x000fca00078e0012 */
[----:B--2---:R3:W-:Y:S02]  /*14a0*/  REDG.E.ADD.F32x4.FTZ.RN.STRONG.GPU desc[UR8][R16.64+0x600], R8 ;  /* 0x00060008100079a6 */ /* 0x0047e4000c12f708 */
.L_x_42:
[----:B------:R-:W-:Y:S05]  /*14b0*/  BSYNC.RECONVERGENT B3 ;  /* 0x0000000000037941 */ /* 0x000fea0003800200 */
.L_x_41:
[----:B------:R-:W-:-:S07]  /*14c0*/  VIADD R4, R4, 0x80 ;  /* 0x0000008004047836 */ /* 0x000fce0000000000 */
.L_x_34:
[----:B------:R-:W-:Y:S05]  /*14d0*/  BSYNC.RECONVERGENT B2 ;  /* 0x0000000000027941 */ /* 0x000fea0003800200 */
.L_x_33:
[----:B------:R-:W-:-:S13]  /*14e0*/  LOP3.LUT P0, RZ, R5, 0x3, RZ, 0xc0, !PT ;  /* 0x0000000305ff7812 */ /* 0x000fda000780c0ff */
[----:B------:R-:W-:Y:S05]  /*14f0*/  @!P0 BRA `(.L_x_13) ;  /* 0x00000000008c8947 */ /* 0x000fea0003800000 */
[----:B------:R-:W-:Y:S01]  /*1500*/  LOP3.LUT P0, RZ, R12, 0x60, RZ, 0xc0, !PT ;  /* 0x000000600cff7812 */ /* 0x000fe2000780c0ff */
[----:B------:R-:W-:-:S12]  /*1510*/  BSSY.RECONVERGENT B2, `(.L_x_43) ;  /* 0x0000017000027945 */ /* 0x000fd80003800200 */
[----:B------:R-:W-:Y:S05]  /*1520*/  @!P0 BRA `(.L_x_44) ;  /* 0x0000000000548947 */ /* 0x000fea0003800000 */
[----:B0123--:R-:W-:Y:S01]  /*1530*/  IMAD.SHL.U32 R11, R4, 0x4, RZ ;  /* 0x00000004040b7824 */ /* 0x00ffe200078e00ff */
[----:B------:R-:W-:Y:S03]  /*1540*/  BSSY.RECONVERGENT B3, `(.L_x_45) ;  /* 0x000000b000037945 */ /* 0x000fe60003800200 */
[C---:B------:R-:W-:Y:S01]  /*1550*/  VIADD R9, R11.reuse, 0x80 ;  /* 0x000000800b097836 */ /* 0x040fe20000000000 */
[----:B------:R-:W-:-:S04]  /*1560*/  ISETP.GE.U32.AND P0, PT, R11, R6, PT ;  /* 0x000000060b00720c */ /* 0x000fc80003f06070 */
[----:B------:R-:W-:Y:S02]  /*1570*/  ISETP.GE.AND.EX P0, PT, RZ, R7, PT, P0 ;  /* 0x00000007ff00720c */ /* 0x000fe40003f06300 */
[----:B------:R-:W-:-:S04]  /*1580*/  ISETP.GE.U32.AND P1, PT, R9, R6, PT ;  /* 0x000000060900720c */ /* 0x000fc80003f26070 */
[----:B------:R-:W-:-:S07]  /*1590*/  ISETP.GE.AND.EX P1, PT, RZ, R7, PT, P1 ;  /* 0x00000007ff00720c */ /* 0x000fce0003f26310 */
[----:B------:R-:W-:Y:S06]  /*15a0*/  @P0 BRA `(.L_x_46) ;  /* 0x0000000000100947 */ /* 0x000fec0003800000 */
[----:B------:R-:W-:-:S06]  /*15b0*/  IMAD.WIDE.U32 R8, R4, 0x10, R20 ;  /* 0x0000001004087825 */ /* 0x000fcc00078e0014 */
[----:B------:R-:W2:Y:S01]  /*15c0*/  LDG.E.128.CONSTANT R8, desc[UR8][R8.64] ;  /* 0x0000000808087981 */ /* 0x000ea2000c1e9d00 */
[----:B------:R-:W-:-:S05]  /*15d0*/  IMAD.WIDE.U32 R16, R4, 0x10, R18 ;  /* 0x0000001004107825 */ /* 0x000fca00078e0012 */
[----:B--2---:R0:W-:Y:S02]  /*15e0*/  REDG.E.ADD.F32x4.FTZ.RN.STRONG.GPU desc[UR8][R16.64], R8 ;  /* 0x00000008100079a6 */ /* 0x0041e4000c12f708 */
.L_x_46:
[----:B------:R-:W-:Y:S05]  /*15f0*/  BSYNC.RECONVERGENT B3 ;  /* 0x0000000000037941 */ /* 0x000fea0003800200 */
.L_x_45:
[----:B------:R-:W-:Y:S04]  /*1600*/  BSSY.RECONVERGENT B3, `(.L_x_47) ;  /* 0x0000006000037945 */ /* 0x000fe80003800200 */
[----:B------:R-:W-:Y:S05]  /*1610*/  @P1 BRA `(.L_x_48) ;  /* 0x0000000000101947 */ /* 0x000fea0003800000 */
[----:B0-----:R-:W-:-:S06]  /*1620*/  IMAD.WIDE.U32 R8, R4, 0x10, R20 ;  /* 0x0000001004087825 */ /* 0x001fcc00078e0014 */
[----:B------:R-:W2:Y:S01]  /*1630*/  LDG.E.128.CONSTANT R8, desc[UR8][R8.64+0x200] ;  /* 0x0002000808087981 */ /* 0x000ea2000c1e9d00 */
[----:B------:R-:W-:-:S05]  /*1640*/  IMAD.WIDE.U32 R16, R4, 0x10, R18 ;  /* 0x0000001004107825 */ /* 0x000fca00078e0012 */
[----:B--2---:R1:W-:Y:S02]  /*1650*/  REDG.E.ADD.F32x4.FTZ.RN.STRONG.GPU desc[UR8][R16.64+0x200], R8 ;  /* 0x00020008100079a6 */ /* 0x0043e4000c12f708 */
.L_x_48:
[----:B------:R-:W-:Y:S05]  /*1660*/  BSYNC.RECONVERGENT B3 ;  /* 0x0000000000037941 */ /* 0x000fea0003800200 */
.L_x_47:
[----:B------:R-:W-:-:S07]  /*1670*/  VIADD R4, R4, 0x40 ;  /* 0x0000004004047836 */ /* 0x000fce0000000000 */
.L_x_44:
[----:B------:R-:W-:Y:S05]  /*1680*/  BSYNC.RECONVERGENT B2 ;  /* 0x0000000000027941 */ /* 0x000fea0003800200 */
.L_x_43:
[----:B0123--:R-:W-:Y:S01]  /*1690*/  IMAD.SHL.U32 R9, R4, 0x4, RZ ;  /* 0x0000000404097824 */ /* 0x00ffe200078e00ff */
[----:B------:R-:W-:-:S04]  /*16a0*/  LOP3.LUT P0, RZ, R12, 0x20, RZ, 0xc0, !PT ;  /* 0x000000200cff7812 */ /* 0x000fc8000780c0ff */
[----:B------:R-:W-:-:S04]  /*16b0*/  ISETP.GE.U32.AND P1, PT, R9, R6, PT ;  /* 0x000000060900720c */ /* 0x000fc80003f26070 */
[----:B------:R-:W-:-:S04]  /*16c0*/  ISETP.GE.AND.EX P1, PT, RZ, R7, PT, P1 ;  /* 0x00000007ff00720c */ /* 0x000fc80003f26310 */
[----:B------:R-:W-:-:S13]  /*16d0*/  PLOP3.LUT P0, PT, P0, P1, PT, 0xf8, 0x8f ;  /* 0x00000000008f781c */ /* 0x000fda0000703f70 */
[----:B------:R-:W-:Y:S05]  /*16e0*/  @P0 BRA `(.L_x_13) ;  /* 0x0000000000100947 */ /* 0x000fea0003800000 */
[----:B------:R-:W-:-:S06]  /*16f0*/  IMAD.WIDE.U32 R8, R4, 0x10, R20 ;  /* 0x0000001004087825 */ /* 0x000fcc00078e0014 */
[----:B------:R-:W2:Y:S01]  /*1700*/  LDG.E.128.CONSTANT R8, desc[UR8][R8.64] ;  /* 0x0000000808087981 */ /* 0x000ea2000c1e9d00 */
[----:B------:R-:W-:-:S05]  /*1710*/  IMAD.WIDE.U32 R16, R4, 0x10, R18 ;  /* 0x0000001004107825 */ /* 0x000fca00078e0012 */
[----:B--2---:R4:W-:Y:S02]  /*1720*/  REDG.E.ADD.F32x4.FTZ.RN.STRONG.GPU desc[UR8][R16.64], R8 ;  /* 0x00000008100079a6 */ /* 0x0049e4000c12f708 */
.L_x_13:
[----:B------:R-:W-:Y:S05]  /*1730*/  BSYNC.RECONVERGENT B0 ;  /* 0x0000000000007941 */ /* 0x000fea0003800200 */
.L_x_12:
[----:B01234-:R-:W-:-:S05]  /*1740*/  IMAD R11, R2, 0x4, R15 ;  /* 0x00000004020b7824 */ /* 0x01ffca00078e020f */
[----:B------:R-:W-:Y:S02]  /*1750*/  ISETP.GE.U32.AND P0, PT, R11, R6, PT ;  /* 0x000000060b00720c */ /* 0x000fe40003f06070 */
[----:B------:R-:W-:-:S04]  /*1760*/  SHF.R.S32.HI R4, RZ, 0x1f, R11 ;  /* 0x0000001fff047819 */ /* 0x000fc8000001140b */
[----:B------:R-:W-:-:S13]  /*1770*/  ISETP.GE.AND.EX P0, PT, R4, R7, PT, P0 ;  /* 0x000000070400720c */ /* 0x000fda0003f06300 */
[----:B------:R-:W-:Y:S05]  /*1780*/  @P0 BRA `(.L_x_11) ;  /* 0x0000000000200947 */ /* 0x000fea0003800000 */
[C---:B------:R-:W-:Y:S01]  /*1790*/  IMAD.SHL.U32 R9, R11.reuse, 0x4, RZ ;  /* 0x000000040b097824 */ /* 0x040fe200078e00ff */
[----:B------:R-:W-:-:S04]  /*17a0*/  SHF.L.U64.HI R11, R11, 0x2, R4 ;  /* 0x000000020b0b7819 */ /* 0x000fc80000010204 */
[----:B------:R-:W-:-:S05]  /*17b0*/  IADD3 R6, P0, PT, R9, R20, RZ ;  /* 0x0000001409067210 */ /* 0x000fca0007f1e0ff */
[----:B------:R-:W-:-:S06]  /*17c0*/  IMAD.X R7, R11, 0x1, R21, P0 ;  /* 0x000000010b077824 */ /* 0x000fcc00000e0615 */
[----:B------:R-:W2:Y:S01]  /*17d0*/  LDG.E.CONSTANT R7, desc[UR8][R6.64] ;  /* 0x0000000806077981 */ /* 0x000ea2000c1e9900 */
[----:B------:R-:W-:-:S05]  /*17e0*/  IADD3 R8, P0, PT, R9, R18, RZ ;  /* 0x0000001209087210 */ /* 0x000fca0007f1e0ff */
[----:B------:R-:W-:-:S05]  /*17f0*/  IMAD.X R9, R11, 0x1, R19, P0 ;  /* 0x000000010b097824 */ /* 0x000fca00000e0613 */
[----:B--2---:R1:W-:Y:S03]  /*1800*/  REDG.E.ADD.F32.FTZ.RN.STRONG.GPU desc[UR8][R8.64], R7 ;  /* 0x00000007080079a6 */ /* 0x0043e6000c12f308 */
.L_x_11:
[----:B------:R-:W-:Y:S05]  /*1810*/  BSYNC.RECONVERGENT B1 ;  /* 0x0000000000017941 */ /* 0x000fea0003800200 */
.L_x_10:
[----:B------:R-:W-:-:S13]  /*1820*/  ISETP.NE.AND P0, PT, R14, RZ, PT ;  /* 0x000000ff0e00720c */ /* 0x000fda0003f05270 */
[----:B------:R-:W-:Y:S05]  /*1830*/  @!P0 BRA `(.L_x_49) ;  /* 0xfffffff0009c8947 */ /* 0x000fea000383ffff */
[----:B------:R-:W-:Y:S05]  /*1840*/  EXIT ;  /* 0x000000000000794d */ /* 0x000fea0003800000 */
.L_x_50:
[----:B------:R-:W-:-:S00]  /*1850*/  BRA `(.L_x_50) ;  /* 0xfffffffc00fc7947 */ /* 0x000fc0000383ffff */
[----:B------:R-:W-:-:S00]  /*1860*/  NOP ;  /* 0x0000000000007918 */ /* 0x000fc00000000000 */
        /* <DEDUP_REMOVED lines=9> */
.L_x_51:


//--------------------- .nv.shared._Z32gpu_pooling_forward_async_kernelIfLi256ELi256EEvPKT_PKiS4_PS0_li --------------------------
	.section	.nv.shared._Z32gpu_pooling_forward_async_kernelIfLi256ELi256EEvPKT_PKiS4_PS0_li,"aw",@nobits
	.sectionflags	@""
	.align	16
	.zero		1024


//--------------------- .nv.shared.reserved.0     --------------------------
	.section	.nv.shared.reserved.0,"aw",@nobits
	.weak		__nv_reservedSMEM_offset_0_alias
	.size		__nv_reservedSMEM_offset_0_alias, 0, 64
	.other		__nv_reservedSMEM_offset_0_alias,@"STO_CUDA_RESERVED_SHARED STV_DEFAULT"
__nv_reservedSMEM_offset_0_alias:
	.zero		0
	.zero		64


//--------------------- .nv.constant0._Z32gpu_pooling_forward_async_kernelIfLi256ELi256EEvPKT_PKiS4_PS0_li --------------------------
	.section	.nv.constant0._Z32gpu_pooling_forward_async_kernelIfLi256ELi256EEvPKT_PKiS4_PS0_li,"a",@progbits
	.sectionflags	@""
	.align	4
.nv.constant0._Z32gpu_pooling_forward_async_kernelIfLi256ELi256EEvPKT_PKiS4_PS0_li:
	.zero		940


//--------------------- SYMBOLS --------------------------

	.type		.nv.reservedSmem.offset0,@object
	.size		.nv.reservedSmem.offset0,0x4
	.type		.nv.reservedSmem.cap,@object
	.size		.nv.reservedSmem.cap,0x4
